	.target	sm_100

	.elftype	@"ET_EXEC"


//--------------------- .note.nv.tkinfo           --------------------------
	.section	.note.nv.tkinfo,"",@"SHT_NOTE"
	.sectionflags	@"SHF_NOTE_NV_TKINFO"
	.tkinfo
        /*0018*/ 	.word	0x00000081
        /*0030*/ 	.string	""
        /*0030*/ 	.string	"ptxas"
        /*0030*/ 	.string	"Cuda compilation tools, release 12.9, V12.9.86"
        /*0030*/ 	.string	"Build cuda_12.9.r12.9/compiler.36037853_0"
        /*0030*/ 	.string	"-regUsageLevel 10 -arch sm_100f -m 64 "



//--------------------- .note.nv.cuver            --------------------------
	.section	.note.nv.cuver,"",@"SHT_NOTE"
	.sectionflags	@"SHF_NOTE_NV_CUVER"
        /*0018*/ 	.short	0x0001
        /*001a*/ 	.short	0x0064
        /*001c*/ 	.short	0x0001
        /*001e*/ 	.short	0x0000
        /*0020*/ 	.short	0x0001
        /*0022*/ 	.short	0x0000


//--------------------- .nv.info                  --------------------------
	.section	.nv.info,"",@"SHT_CUDA_INFO"
	.align	4


	//----- nvinfo : EIATTR_REGCOUNT
	.align		4
        /*0000*/ 	.byte	0x04, 0x2f
        /*0002*/ 	.short	(.L_15 - .L_14)
	.align		4
.L_14:
        /*0004*/ 	.word	index@(_ZN9deep_gemm24sm100_fp8_gemm_1d1d_implILN4cute4UMMA5MajorE0ELS3_0ELj0ELj4096ELj7168ELj128ELj224ELj128ELj64ELj128ELj128ELj64ELj4ELj128ELj128ELj1ELb0ELj145ELNS_8GemmTypeE1ELb0EN7cutlass10bfloat16_tENS_16EpilogueIdentityEEEvPijjj14CUtensorMap_stS9_S9_S9_S9_)
        /*0008*/ 	.word	0x00000038


	//----- nvinfo : EIATTR_FRAME_SIZE
	.align		4
.L_15:
        /*000c*/ 	.byte	0x04, 0x11
        /*000e*/ 	.short	(.L_17 - .L_16)
	.align		4
.L_16:
        /*0010*/ 	.word	index@($__internal_3_$__cuda_sm20_div_u16)
        /*0014*/ 	.word	0x00000000


	//----- nvinfo : EIATTR_FRAME_SIZE
	.align		4
.L_17:
        /*0018*/ 	.byte	0x04, 0x11
        /*001a*/ 	.short	(.L_19 - .L_18)
	.align		4
.L_18:
        /*001c*/ 	.word	index@($__internal_2_$__cuda_sm10x_tcgen05_guardrail_trap_unallocated_columns_being_dealloced)
        /*0020*/ 	.word	0x00000000


	//----- nvinfo : EIATTR_FRAME_SIZE
	.align		4
.L_19:
        /*0024*/ 	.byte	0x04, 0x11
        /*0026*/ 	.short	(.L_21 - .L_20)
	.align		4
.L_20:
        /*0028*/ 	.word	index@($__internal_1_$__cuda_sm10x_tcgen05_guardrail_trap_phase_invalid_during_alloc)
        /*002c*/ 	.word	0x00000000


	//----- nvinfo : EIATTR_FRAME_SIZE
	.align		4
.L_21:
        /*0030*/ 	.byte	0x04, 0x11
        /*0032*/ 	.short	(.L_23 - .L_22)
	.align		4
.L_22:
        /*0034*/ 	.word	index@($__internal_0_$__cuda_sm10x_tcgen05_guardrail_trap_col_being_dealloced_not_returned_by_alloc)
        /*0038*/ 	.word	0x00000000


	//----- nvinfo : EIATTR_FRAME_SIZE
	.align		4
.L_23:
        /*003c*/ 	.byte	0x04, 0x11
        /*003e*/ 	.short	(.L_25 - .L_24)
	.align		4
.L_24:
        /*0040*/ 	.word	index@(_ZN9deep_gemm24sm100_fp8_gemm_1d1d_implILN4cute4UMMA5MajorE0ELS3_0ELj0ELj4096ELj7168ELj128ELj224ELj128ELj64ELj128ELj128ELj64ELj4ELj128ELj128ELj1ELb0ELj145ELNS_8GemmTypeE1ELb0EN7cutlass10bfloat16_tENS_16EpilogueIdentityEEEvPijjj14CUtensorMap_stS9_S9_S9_S9_)
        /*0044*/ 	.word	0x00000000


	//----- nvinfo : EIATTR_MIN_STACK_SIZE
	.align		4
.L_25:
        /*0048*/ 	.byte	0x04, 0x12
        /*004a*/ 	.short	(.L_27 - .L_26)
	.align		4
.L_26:
        /*004c*/ 	.word	index@(_ZN9deep_gemm24sm100_fp8_gemm_1d1d_implILN4cute4UMMA5MajorE0ELS3_0ELj0ELj4096ELj7168ELj128ELj224ELj128ELj64ELj128ELj128ELj64ELj4ELj128ELj128ELj1ELb0ELj145ELNS_8GemmTypeE1ELb0EN7cutlass10bfloat16_tENS_16EpilogueIdentityEEEvPijjj14CUtensorMap_stS9_S9_S9_S9_)
        /*0050*/ 	.word	0x00000000
.L_27:


//--------------------- .nv.info._ZN9deep_gemm24sm100_fp8_gemm_1d1d_implILN4cute4UMMA5MajorE0ELS3_0ELj0ELj4096ELj7168ELj128ELj224ELj128ELj64ELj128ELj128ELj64ELj4ELj128ELj128ELj1ELb0ELj145ELNS_8GemmTypeE1ELb0EN7cutlass10bfloat16_tENS_16EpilogueIdentityEEEvPijjj14CUtensorMap_stS9_S9_S9_S9_ --------------------------
	.section	.nv.info._ZN9deep_gemm24sm100_fp8_gemm_1d1d_implILN4cute4UMMA5MajorE0ELS3_0ELj0ELj4096ELj7168ELj128ELj224ELj128ELj64ELj128ELj128ELj64ELj4ELj128ELj128ELj1ELb0ELj145ELNS_8GemmTypeE1ELb0EN7cutlass10bfloat16_tENS_16EpilogueIdentityEEEvPijjj14CUtensorMap_stS9_S9_S9_S9_,"",@"SHT_CUDA_INFO"
	.sectionflags	@""
	.align	4


	//----- nvinfo : EIATTR_CUDA_API_VERSION
	.align		4
        /*0000*/ 	.byte	0x04, 0x37
        /*0002*/ 	.short	(.L_29 - .L_28)
.L_28:
        /*0004*/ 	.word	0x00000081


	//----- nvinfo : EIATTR_KPARAM_INFO
	.align		4
.L_29:
        /*0008*/ 	.byte	0x04, 0x17
        /*000a*/ 	.short	(.L_31 - .L_30)
.L_30:
        /*000c*/ 	.word	0x00000000
        /*0010*/ 	.short	0x0008
        /*0012*/ 	.short	0x0240
        /*0014*/ 	.byte	0x00, 0xf0, 0x01, 0x02


	//----- nvinfo : EIATTR_KPARAM_INFO
	.align		4
.L_31:
        /*0018*/ 	.byte	0x04, 0x17
        /*001a*/ 	.short	(.L_33 - .L_32)
.L_32:
        /*001c*/ 	.word	0x00000000
        /*0020*/ 	.short	0x0007
        /*0022*/ 	.short	0x01c0
        /*0024*/ 	.byte	0x00, 0xf0, 0x01, 0x02


	//----- nvinfo : EIATTR_KPARAM_INFO
	.align		4
.L_33:
        /*0028*/ 	.byte	0x04, 0x17
        /*002a*/ 	.short	(.L_35 - .L_34)
.L_34:
        /*002c*/ 	.word	0x00000000
        /*0030*/ 	.short	0x0006
        /*0032*/ 	.short	0x0140
        /*0034*/ 	.byte	0x00, 0xf0, 0x01, 0x02


	//----- nvinfo : EIATTR_KPARAM_INFO
	.align		4
.L_35:
        /*0038*/ 	.byte	0x04, 0x17
        /*003a*/ 	.short	(.L_37 - .L_36)
.L_36:
        /*003c*/ 	.word	0x00000000
        /*0040*/ 	.short	0x0005
        /*0042*/ 	.short	0x00c0
        /*0044*/ 	.byte	0x00, 0xf0, 0x01, 0x02


	//----- nvinfo : EIATTR_KPARAM_INFO
	.align		4
.L_37:
        /*0048*/ 	.byte	0x04, 0x17
        /*004a*/ 	.short	(.L_39 - .L_38)
.L_38:
        /*004c*/ 	.word	0x00000000
        /*0050*/ 	.short	0x0004
        /*0052*/ 	.short	0x0040
        /*0054*/ 	.byte	0x00, 0xf0, 0x01, 0x02


	//----- nvinfo : EIATTR_KPARAM_INFO
	.align		4
.L_39:
        /*0058*/ 	.byte	0x04, 0x17
        /*005a*/ 	.short	(.L_41 - .L_40)
.L_40:
        /*005c*/ 	.word	0x00000000
        /*0060*/ 	.short	0x0003
        /*0062*/ 	.short	0x0010
        /*0064*/ 	.byte	0x00, 0xf0, 0x11, 0x00


	//----- nvinfo : EIATTR_KPARAM_INFO
	.align		4
.L_41:
        /*0068*/ 	.byte	0x04, 0x17
        /*006a*/ 	.short	(.L_43 - .L_42)
.L_42:
        /*006c*/ 	.word	0x00000000
        /*0070*/ 	.short	0x0002
        /*0072*/ 	.short	0x000c
        /*0074*/ 	.byte	0x00, 0xf0, 0x11, 0x00


	//----- nvinfo : EIATTR_KPARAM_INFO
	.align		4
.L_43:
        /*0078*/ 	.byte	0x04, 0x17
        /*007a*/ 	.short	(.L_45 - .L_44)
.L_44:
        /*007c*/ 	.word	0x00000000
        /*0080*/ 	.short	0x0001
        /*0082*/ 	.short	0x0008
        /*0084*/ 	.byte	0x00, 0xf0, 0x11, 0x00


	//----- nvinfo : EIATTR_KPARAM_INFO
	.align		4
.L_45:
        /*0088*/ 	.byte	0x04, 0x17
        /*008a*/ 	.short	(.L_47 - .L_46)
.L_46:
        /*008c*/ 	.word	0x00000000
        /*0090*/ 	.short	0x0000
        /*0092*/ 	.short	0x0000
        /*0094*/ 	.byte	0x00, 0xf5, 0x21, 0x00


	//----- nvinfo : EIATTR_AT_ENTRY_FRAGMENTS
	.align		4
.L_47:
        /*0098*/ 	.byte	0x04, 0x4f
        /*009a*/ 	.short	(.L_49 - .L_48)


	//   ....[0]....
.L_48:
        /*009c*/ 	.word	0x00000004


	//----- nvinfo : EIATTR_RESERVED_SMEM_USED
	.align		4
.L_49:
        /*00a0*/ 	.byte	0x01, 0x41
	.zero		2


	//----- nvinfo : EIATTR_SPARSE_MMA_MASK
	.align		4
        /*00a4*/ 	.byte	0x03, 0x50
        /*00a6*/ 	.short	0x0000


	//----- nvinfo : EIATTR_TCGEN05_1CTA_USED
	.align		4
        /*00a8*/ 	.byte	0x01, 0x51
	.zero		2


	//----- nvinfo : EIATTR_MAXREG_COUNT
	.align		4
        /*00ac*/ 	.byte	0x03, 0x1b
        /*00ae*/ 	.short	0x00ff


	//----- nvinfo : EIATTR_NUM_BARRIERS
	.align		4
        /*00b0*/ 	.byte	0x02, 0x4c
        /*00b2*/ 	.byte	0x09
	.zero		1


	//----- nvinfo : EIATTR_INT_WARP_WIDE_INSTR_OFFSETS
	.align		4
        /*00b4*/ 	.byte	0x04, 0x31
        /*00b6*/ 	.short	(.L_51 - .L_50)


	//   ....[0]....
.L_50:
        /*00b8*/ 	.word	0x00004010


	//   ....[1]....
        /*00bc*/ 	.word	0x00004030


	//----- nvinfo : EIATTR_COOP_GROUP_MASK_REGIDS
	.align		4
.L_51:
        /*00c0*/ 	.byte	0x04, 0x29
        /*00c2*/ 	.short	(.L_53 - .L_52)


	//   ....[0]....
.L_52:
        /*00c4*/ 	.word	0xffffffff


	//   ....[1]....
        /*00c8*/ 	.word	0xffffffff


	//   ....[2]....
        /*00cc*/ 	.word	0xffffffff


	//   ....[3]....
        /*00d0*/ 	.word	0xffffffff


	//   ....[4]....
        /*00d4*/ 	.word	0xffffffff


	//   ....[5]....
        /*00d8*/ 	.word	0xffffffff


	//   ....[6]....
        /*00dc*/ 	.word	0xffffffff


	//   ....[7]....
        /*00e0*/ 	.word	0xffffffff


	//   ....[8]....
        /*00e4*/ 	.word	0xffffffff


	//   ....[9]....
        /*00e8*/ 	.word	0xffffffff


	//   ....[10]....
        /*00ec*/ 	.word	0xffffffff


	//   ....[11]....
        /*00f0*/ 	.word	0xffffffff


	//   ....[12]....
        /*00f4*/ 	.word	0xffffffff


	//   ....[13]....
        /*00f8*/ 	.word	0xffffffff


	//----- nvinfo : EIATTR_COOP_GROUP_INSTR_OFFSETS
	.align		4
.L_53:
        /*00fc*/ 	.byte	0x04, 0x28
        /*00fe*/ 	.short	(.L_55 - .L_54)


	//   ....[0]....
.L_54:
        /*0100*/ 	.word	0x00000030


	//   ....[1]....
        /*0104*/ 	.word	0x00000470


	//   ....[2]....
        /*0108*/ 	.word	0x00000730


	//   ....[3]....
        /*010c*/ 	.word	0x00000b70


	//   ....[4]....
        /*0110*/ 	.word	0x00000c20


	//   ....[5]....
        /*0114*/ 	.word	0x00000cd0


	//   ....[6]....
        /*0118*/ 	.word	0x000012c0


	//   ....[7]....
        /*011c*/ 	.word	0x000012e0


	//   ....[8]....
        /*0120*/ 	.word	0x00001300


	//   ....[9]....
        /*0124*/ 	.word	0x00001550


	//   ....[10]....
        /*0128*/ 	.word	0x00001580


	//   ....[11]....
        /*012c*/ 	.word	0x000015c0


	//   ....[12]....
        /*0130*/ 	.word	0x00003f30


	//   ....[13]....
        /*0134*/ 	.word	0x000040f0


	//----- nvinfo : EIATTR_VRC_CTA_INIT_COUNT
	.align		4
.L_55:
        /*0138*/ 	.byte	0x02, 0x4a
        /*013a*/ 	.byte	0x80
	.zero		1


	//----- nvinfo : EIATTR_MBARRIER_INSTR_OFFSETS
	.align		4
        /*013c*/ 	.byte	0x04, 0x39
        /*013e*/ 	.short	(.L_57 - .L_56)


	//   ....[0]....
.L_56:
        /*0140*/ 	.word	0x00000330
        /*0144*/ 	.word	0x000000ff
        /*0148*/ 	.word	0x00031800
        /*014c*/ 	.short	0x0100
        /*014e*/ 	.byte	0x05
	.zero		1


	//   ....[1]....
        /*0150*/ 	.word	0x00000340
        /*0154*/ 	.word	0x000000ff
        /*0158*/ 	.word	0x00031820
        /*015c*/ 	.short	0x0100
        /*015e*/ 	.byte	0x05
	.zero		1


	//   ....[2]....
        /*0160*/ 	.word	0x00000350
        /*0164*/ 	.word	0x000000ff
        /*0168*/ 	.word	0x00031840
        /*016c*/ 	.short	0x0100
        /*016e*/ 	.byte	0x05
	.zero		1


	//   ....[3]....
        /*0170*/ 	.word	0x00000360
        /*0174*/ 	.word	0x000000ff
        /*0178*/ 	.word	0x00031808
        /*017c*/ 	.short	0x0100
        /*017e*/ 	.byte	0x05
	.zero		1


	//   ....[4]....
        /*0180*/ 	.word	0x00000370
        /*0184*/ 	.word	0x000000ff
        /*0188*/ 	.word	0x00031828
        /*018c*/ 	.short	0x0100
        /*018e*/ 	.byte	0x05
	.zero		1


	//   ....[5]....
        /*0190*/ 	.word	0x00000380
        /*0194*/ 	.word	0x000000ff
        /*0198*/ 	.word	0x00031848
        /*019c*/ 	.short	0x0100
        /*019e*/ 	.byte	0x05
	.zero		1


	//   ....[6]....
        /*01a0*/ 	.word	0x00000390
        /*01a4*/ 	.word	0x000000ff
        /*01a8*/ 	.word	0x00031810
        /*01ac*/ 	.short	0x0100
        /*01ae*/ 	.byte	0x05
	.zero		1


	//   ....[7]....
        /*01b0*/ 	.word	0x000003a0
        /*01b4*/ 	.word	0x000000ff
        /*01b8*/ 	.word	0x00031830
        /*01bc*/ 	.short	0x0100
        /*01be*/ 	.byte	0x05
	.zero		1


	//   ....[8]....
        /*01c0*/ 	.word	0x000003b0
        /*01c4*/ 	.word	0x000000ff
        /*01c8*/ 	.word	0x00031850
        /*01cc*/ 	.short	0x0100
        /*01ce*/ 	.byte	0x05
	.zero		1


	//   ....[9]....
        /*01d0*/ 	.word	0x000003c0
        /*01d4*/ 	.word	0x000000ff
        /*01d8*/ 	.word	0x00031818
        /*01dc*/ 	.short	0x0100
        /*01de*/ 	.byte	0x05
	.zero		1


	//   ....[10]....
        /*01e0*/ 	.word	0x000003d0
        /*01e4*/ 	.word	0x000000ff
        /*01e8*/ 	.word	0x00031838
        /*01ec*/ 	.short	0x0100
        /*01ee*/ 	.byte	0x05
	.zero		1


	//   ....[11]....
        /*01f0*/ 	.word	0x000003e0
        /*01f4*/ 	.word	0x000000ff
        /*01f8*/ 	.word	0x00031858
        /*01fc*/ 	.short	0x0100
        /*01fe*/ 	.byte	0x05
	.zero		1


	//   ....[12]....
        /*0200*/ 	.word	0x000003f0
        /*0204*/ 	.word	0x000000ff
        /*0208*/ 	.word	0x00031860
        /*020c*/ 	.short	0x0100
        /*020e*/ 	.byte	0x05
	.zero		1


	//   ....[13]....
        /*0210*/ 	.word	0x00000400
        /*0214*/ 	.word	0x000000ff
        /*0218*/ 	.word	0x00031870
        /*021c*/ 	.short	0x0100
        /*021e*/ 	.byte	0x05
	.zero		1


	//   ....[14]....
        /*0220*/ 	.word	0x00000410
        /*0224*/ 	.word	0x000000ff
        /*0228*/ 	.word	0x00031868
        /*022c*/ 	.short	0x0100
        /*022e*/ 	.byte	0x05
	.zero		1


	//   ....[15]....
        /*0230*/ 	.word	0x00000420
        /*0234*/ 	.word	0x000000ff
        /*0238*/ 	.word	0x00031878
        /*023c*/ 	.short	0x0100
        /*023e*/ 	.byte	0x05
	.zero		1


	//   ....[16]....
        /*0240*/ 	.word	0x00000a20
        /*0244*/ 	.word	0x00000002
        /*0248*/ 	.word	0x00031800
        /*024c*/ 	.short	0x010a
        /*024e*/ 	.byte	0xff
	.zero		1


	//   ....[17]....
        /*0250*/ 	.word	0x00000db0
        /*0254*/ 	.word	0x00000002
        /*0258*/ 	.word	0x00000000
        /*025c*/ 	.short	0x0101
        /*025e*/ 	.byte	0xff
	.zero		1


	//   ....[18]....
        /*0260*/ 	.word	0x000010d0
        /*0264*/ 	.word	0x00000000
        /*0268*/ 	.word	0x00031870
        /*026c*/ 	.short	0x010a
        /*026e*/ 	.byte	0x08
	.zero		1


	//   ....[19]....
        /*0270*/ 	.word	0x00001150
        /*0274*/ 	.word	0x000000ff
        /*0278*/ 	.word	0x00031840
        /*027c*/ 	.short	0x010a
        /*027e*/ 	.byte	0x0a
	.zero		1


	//   ....[20]....
        /*0280*/ 	.word	0x00001520
        /*0284*/ 	.word	0x000000ff
        /*0288*/ 	.word	0x00031840
        /*028c*/ 	.short	0x010a
        /*028e*/ 	.byte	0x0d
	.zero		1


	//   ....[21]....
        /*0290*/ 	.word	0x00001b20
        /*0294*/ 	.word	0x00000008
        /*0298*/ 	.word	0x00031820
        /*029c*/ 	.short	0x010a
        /*029e*/ 	.byte	0xff
	.zero		1


	//   ....[22]....
        /*02a0*/ 	.word	0x00001e60
        /*02a4*/ 	.word	0x00000008
        /*02a8*/ 	.word	0x00031828
        /*02ac*/ 	.short	0x010a
        /*02ae*/ 	.byte	0xff
	.zero		1


	//   ....[23]....
        /*02b0*/ 	.word	0x00001fc0
        /*02b4*/ 	.word	0x00000008
        /*02b8*/ 	.word	0x00031830
        /*02bc*/ 	.short	0x010a
        /*02be*/ 	.byte	0xff
	.zero		1


	//   ....[24]....
        /*02c0*/ 	.word	0x00002110
        /*02c4*/ 	.word	0x00000008
        /*02c8*/ 	.word	0x00031838
        /*02cc*/ 	.short	0x010a
        /*02ce*/ 	.byte	0xff
	.zero		1


	//   ....[25]....
        /*02d0*/ 	.word	0x000025f0
        /*02d4*/ 	.word	0x00000002
        /*02d8*/ 	.word	0x00031860
        /*02dc*/ 	.short	0x010a
        /*02de*/ 	.byte	0xff
	.zero		1


	//   ....[26]....
        /*02e0*/ 	.word	0x00003db0
        /*02e4*/ 	.word	0x00000002
        /*02e8*/ 	.word	0x00000000
        /*02ec*/ 	.short	0x0101
        /*02ee*/ 	.byte	0xff
	.zero		1


	//   ....[27]....
        /*02f0*/ 	.word	0x00004120
        /*02f4*/ 	.word	0x00000002
        /*02f8*/ 	.word	0x00031800
        /*02fc*/ 	.short	0x010a
        /*02fe*/ 	.byte	0xff
	.zero		1


	//   ....[28]....
        /*0300*/ 	.word	0x000041a0
        /*0304*/ 	.word	0x00000000
        /*0308*/ 	.word	0x00031870
        /*030c*/ 	.short	0x010a
        /*030e*/ 	.byte	0xff
	.zero		1


	//   ....[29]....
        /*0310*/ 	.word	0x00004210
        /*0314*/ 	.word	0x00000002
        /*0318*/ 	.word	0x00031840
        /*031c*/ 	.short	0x010a
        /*031e*/ 	.byte	0xff
	.zero		1


	//   ....[30]....
        /*0320*/ 	.word	0x00004280
        /*0324*/ 	.word	0x00000002
        /*0328*/ 	.word	0x00031840
        /*032c*/ 	.short	0x010a
        /*032e*/ 	.byte	0xff
	.zero		1


	//   ....[31]....
        /*0330*/ 	.word	0x000042f0
        /*0334*/ 	.word	0x00000008
        /*0338*/ 	.word	0x00031820
        /*033c*/ 	.short	0x010a
        /*033e*/ 	.byte	0xff
	.zero		1


	//   ....[32]....
        /*0340*/ 	.word	0x00004360
        /*0344*/ 	.word	0x00000008
        /*0348*/ 	.word	0x00031828
        /*034c*/ 	.short	0x010a
        /*034e*/ 	.byte	0xff
	.zero		1


	//   ....[33]....
        /*0350*/ 	.word	0x000043d0
        /*0354*/ 	.word	0x00000008
        /*0358*/ 	.word	0x00031830
        /*035c*/ 	.short	0x010a
        /*035e*/ 	.byte	0xff
	.zero		1


	//   ....[34]....
        /*0360*/ 	.word	0x00004440
        /*0364*/ 	.word	0x00000008
        /*0368*/ 	.word	0x00031838
        /*036c*/ 	.short	0x010a
        /*036e*/ 	.byte	0xff
	.zero		1


	//   ....[35]....
        /*0370*/ 	.word	0x000044a0
        /*0374*/ 	.word	0x00000002
        /*0378*/ 	.word	0x00031860
        /*037c*/ 	.short	0x010a
        /*037e*/ 	.byte	0xff
	.zero		1


	//----- nvinfo : EIATTR_NUM_MBARRIERS
	.align		4
.L_57:
        /*0380*/ 	.byte	0x03, 0x38
        /*0382*/ 	.short	0x0010


	//----- nvinfo : EIATTR_EXIT_INSTR_OFFSETS
	.align		4
        /*0384*/ 	.byte	0x04, 0x1c
        /*0386*/ 	.short	(.L_59 - .L_58)


	//   ....[0]....
.L_58:
        /*0388*/ 	.word	0x00000830


	//   ....[1]....
        /*038c*/ 	.word	0x00000e10


	//   ....[2]....
        /*0390*/ 	.word	0x00000ef0


	//   ....[3]....
        /*0394*/ 	.word	0x00001840


	//   ....[4]....
        /*0398*/ 	.word	0x000018b0


	//   ....[5]....
        /*039c*/ 	.word	0x000022a0


	//   ....[6]....
        /*03a0*/ 	.word	0x00002300


	//   ....[7]....
        /*03a4*/ 	.word	0x00003f10


	//   ....[8]....
        /*03a8*/ 	.word	0x00004100


	//----- nvinfo : EIATTR_MAX_THREADS
	.align		4
.L_59:
        /*03ac*/ 	.byte	0x04, 0x05
        /*03ae*/ 	.short	(.L_61 - .L_60)
.L_60:
        /*03b0*/ 	.word	0x00000100
        /*03b4*/ 	.word	0x00000001
        /*03b8*/ 	.word	0x00000001


	//----- nvinfo : EIATTR_CRS_STACK_SIZE
	.align		4
.L_61:
        /*03bc*/ 	.byte	0x04, 0x1e
        /*03be*/ 	.short	(.L_63 - .L_62)
.L_62:
        /*03c0*/ 	.word	0x00000000


	//----- nvinfo : EIATTR_CBANK_PARAM_SIZE
	.align		4
.L_63:
        /*03c4*/ 	.byte	0x03, 0x19
        /*03c6*/ 	.short	0x02c0


	//----- nvinfo : EIATTR_PARAM_CBANK
	.align		4
        /*03c8*/ 	.byte	0x04, 0x0a
        /*03ca*/ 	.short	(.L_65 - .L_64)
	.align		4
.L_64:
        /*03cc*/ 	.word	index@(.nv.constant0._ZN9deep_gemm24sm100_fp8_gemm_1d1d_implILN4cute4UMMA5MajorE0ELS3_0ELj0ELj4096ELj7168ELj128ELj224ELj128ELj64ELj128ELj128ELj64ELj4ELj128ELj128ELj1ELb0ELj145ELNS_8GemmTypeE1ELb0EN7cutlass10bfloat16_tENS_16EpilogueIdentityEEEvPijjj14CUtensorMap_stS9_S9_S9_S9_)
        /*03d0*/ 	.short	0x0380
        /*03d2*/ 	.short	0x02c0


	//----- nvinfo : EIATTR_SW_WAR
	.align		4
.L_65:
        /*03d4*/ 	.byte	0x04, 0x36
        /*03d6*/ 	.short	(.L_67 - .L_66)
.L_66:
        /*03d8*/ 	.word	0x00000008
.L_67:


//--------------------- .nv.compat                --------------------------
	.section	.nv.compat,"",@"SHT_CUDA_COMPAT_INFO"
	.align	4
        /*0000*/ 	.byte	0x02, 0x02, 0x02, 0x00, 0x02, 0x05, 0x05, 0x00, 0x02, 0x03, 0x01, 0x00, 0x02, 0x06, 0x01, 0x00


//--------------------- .nv.callgraph             --------------------------
	.section	.nv.callgraph,"",@"SHT_CUDA_CALLGRAPH"
	.align	4
	.sectionentsize	8
	.align		4
        /*0000*/ 	.word	0x00000000
	.align		4
        /*0004*/ 	.word	0xffffffff
	.align		4
        /*0008*/ 	.word	0x00000000
	.align		4
        /*000c*/ 	.word	0xfffffffe
	.align		4
        /*0010*/ 	.word	0x00000000
	.align		4
        /*0014*/ 	.word	0xfffffffd
	.align		4
        /*0018*/ 	.word	0x00000000
	.align		4
        /*001c*/ 	.word	0xfffffffc


//--------------------- .nv.constant4             --------------------------
	.section	.nv.constant4,"a",@progbits
	.align	8
	.align		8
.nv.constant4:
        /*0000*/ 	.dword	_ZN47_INTERNAL_9c90c746_9_kernel_cu_9d79771e_28926514cuda3std3__45__cpo5beginE
	.align		8
        /*0008*/ 	.dword	_ZN47_INTERNAL_9c90c746_9_kernel_cu_9d79771e_28926514cuda3std3__45__cpo3endE
	.align		8
        /*0010*/ 	.dword	_ZN47_INTERNAL_9c90c746_9_kernel_cu_9d79771e_28926514cuda3std3__45__cpo6cbeginE
	.align		8
        /*0018*/ 	.dword	_ZN47_INTERNAL_9c90c746_9_kernel_cu_9d79771e_28926514cuda3std3__45__cpo4cendE
	.align		8
        /*0020*/ 	.dword	_ZN47_INTERNAL_9c90c746_9_kernel_cu_9d79771e_28926514cuda3std3__449_GLOBAL__N__9c90c746_9_kernel_cu_9d79771e_28926516ignoreE
	.align		8
        /*0028*/ 	.dword	_ZN47_INTERNAL_9c90c746_9_kernel_cu_9d79771e_28926514cuda3std3__419piecewise_constructE
	.align		8
        /*0030*/ 	.dword	_ZN47_INTERNAL_9c90c746_9_kernel_cu_9d79771e_28926514cuda3std3__48in_placeE
	.align		8
        /*0038*/ 	.dword	_ZN47_INTERNAL_9c90c746_9_kernel_cu_9d79771e_28926514cuda3std6ranges3__45__cpo4swapE
	.align		8
        /*0040*/ 	.dword	_ZN47_INTERNAL_9c90c746_9_kernel_cu_9d79771e_28926514cuda3std6ranges3__45__cpo9iter_moveE
	.align		8
        /*0048*/ 	.dword	_ZN47_INTERNAL_9c90c746_9_kernel_cu_9d79771e_28926514cute7productE
	.align		8
        /*0050*/ 	.dword	_ZN47_INTERNAL_9c90c746_9_kernel_cu_9d79771e_28926514cute1_E


//--------------------- .text._ZN9deep_gemm24sm100_fp8_gemm_1d1d_implILN4cute4UMMA5MajorE0ELS3_0ELj0ELj4096ELj7168ELj128ELj224ELj128ELj64ELj128ELj128ELj64ELj4ELj128ELj128ELj1ELb0ELj145ELNS_8GemmTypeE1ELb0EN7cutlass10bfloat16_tENS_16EpilogueIdentityEEEvPijjj14CUtensorMap_stS9_S9_S9_S9_ --------------------------
	.section	.text._ZN9deep_gemm24sm100_fp8_gemm_1d1d_implILN4cute4UMMA5MajorE0ELS3_0ELj0ELj4096ELj7168ELj128ELj224ELj128ELj64ELj128ELj128ELj64ELj4ELj128ELj128ELj1ELb0ELj145ELNS_8GemmTypeE1ELb0EN7cutlass10bfloat16_tENS_16EpilogueIdentityEEEvPijjj14CUtensorMap_stS9_S9_S9_S9_,"ax",@progbits
	.align	128
        .global         _ZN9deep_gemm24sm100_fp8_gemm_1d1d_implILN4cute4UMMA5MajorE0ELS3_0ELj0ELj4096ELj7168ELj128ELj224ELj128ELj64ELj128ELj128ELj64ELj4ELj128ELj128ELj1ELb0ELj145ELNS_8GemmTypeE1ELb0EN7cutlass10bfloat16_tENS_16EpilogueIdentityEEEvPijjj14CUtensorMap_stS9_S9_S9_S9_
        .type           _ZN9deep_gemm24sm100_fp8_gemm_1d1d_implILN4cute4UMMA5MajorE0ELS3_0ELj0ELj4096ELj7168ELj128ELj224ELj128ELj64ELj128ELj128ELj64ELj4ELj128ELj128ELj1ELb0ELj145ELNS_8GemmTypeE1ELb0EN7cutlass10bfloat16_tENS_16EpilogueIdentityEEEvPijjj14CUtensorMap_stS9_S9_S9_S9_,@function
        .size           _ZN9deep_gemm24sm100_fp8_gemm_1d1d_implILN4cute4UMMA5MajorE0ELS3_0ELj0ELj4096ELj7168ELj128ELj224ELj128ELj64ELj128ELj128ELj64ELj4ELj128ELj128ELj1ELb0ELj145ELNS_8GemmTypeE1ELb0EN7cutlass10bfloat16_tENS_16EpilogueIdentityEEEvPijjj14CUtensorMap_stS9_S9_S9_S9_,(.L_x_81 - _ZN9deep_gemm24sm100_fp8_gemm_1d1d_implILN4cute4UMMA5MajorE0ELS3_0ELj0ELj4096ELj7168ELj128ELj224ELj128ELj64ELj128ELj128ELj64ELj4ELj128ELj128ELj1ELb0ELj145ELNS_8GemmTypeE1ELb0EN7cutlass10bfloat16_tENS_16EpilogueIdentityEEEvPijjj14CUtensorMap_stS9_S9_S9_S9_)
        .other          _ZN9deep_gemm24sm100_fp8_gemm_1d1d_implILN4cute4UMMA5MajorE0ELS3_0ELj0ELj4096ELj7168ELj128ELj224ELj128ELj64ELj128ELj128ELj64ELj4ELj128ELj128ELj1ELb0ELj145ELNS_8GemmTypeE1ELb0EN7cutlass10bfloat16_tENS_16EpilogueIdentityEEEvPijjj14CUtensorMap_stS9_S9_S9_S9_,@"STO_CUDA_ENTRY STV_DEFAULT"
_ZN9deep_gemm24sm100_fp8_gemm_1d1d_implILN4cute4UMMA5MajorE0ELS3_0ELj0ELj4096ELj7168ELj128ELj224ELj128ELj64ELj128ELj128ELj64ELj4ELj128ELj128ELj1ELb0ELj145ELNS_8GemmTypeE1ELb0EN7cutlass10bfloat16_tENS_16EpilogueIdentityEEEvPijjj14CUtensorMap_stS9_S9_S9_S9_:
.text._ZN9deep_gemm24sm100_fp8_gemm_1d1d_implILN4cute4UMMA5MajorE0ELS3_0ELj0ELj4096ELj7168ELj128ELj224ELj128ELj64ELj128ELj128ELj64ELj4ELj128ELj128ELj1ELb0ELj145ELNS_8GemmTypeE1ELb0EN7cutlass10bfloat16_tENS_16EpilogueIdentityEEEvPijjj14CUtensorMap_stS9_S9_S9_S9_:
[----:B------:R-:W1:Y:S01]  /*0000*/  LDC R1, c[0x0][0x37c] ;  /* 0x0000df00ff017b82 */ /* 0x000e620000000800 */
[----:B------:R-:W2:Y:S02]  /*0010*/  S2R R0, SR_TID.X ;  /* 0x0000000000007919 */ /* 0x000ea40000002100 */
[----:B--2---:R-:W-:-:S05]  /*0020*/  SHF.R.U32.HI R0, RZ, 0x5, R0 ;  /* 0x00000005ff007819 */ /* 0x004fca0000011600 */
[----:B------:R-:W2:Y:S02]  /*0030*/  SHFL.IDX PT, R3, R0, RZ, 0x1f ;  /* 0x00001fff00037589 */ /* 0x000ea400000e0000 */
[----:B--2---:R-:W-:-:S13]  /*0040*/  ISETP.NE.AND P0, PT, R3, 0x2, PT ;  /* 0x000000020300780c */ /* 0x004fda0003f05270 */
[----:B-1----:R-:W-:Y:S05]  /*0050*/  @!P0 BRA `(.L_x_0) ;  /* 0x0000000400008947 */ /* 0x002fea0003800000 */
[----:B------:R-:W-:-:S13]  /*0060*/  ISETP.NE.AND P0, PT, R3, 0x1, PT ;  /* 0x000000010300780c */ /* 0x000fda0003f05270 */
[----:B------:R-:W-:Y:S05]  /*0070*/  @!P0 BRA `(.L_x_1) ;  /* 0x0000000000608947 */ /* 0x000fea0003800000 */
[----:B------:R-:W-:-:S13]  /*0080*/  ISETP.NE.AND P0, PT, R3, RZ, PT ;  /* 0x000000ff0300720c */ /* 0x000fda0003f05270 */
[----:B------:R-:W-:Y:S05]  /*0090*/  @P0 BRA `(.L_x_2) ;  /* 0x0000000400a80947 */ /* 0x000fea0003800000 */
[----:B------:R-:W-:Y:S01]  /*00a0*/  ELECT P0, URZ, PT ;  /* 0x0000000000ff782f */ /* 0x000fe20003800000 */
[----:B------:R-:W-:-:S12]  /*00b0*/  BSSY.RECONVERGENT B0, `(.L_x_3) ;  /* 0x0000013000007945 */ /* 0x000fd80003800200 */
[----:B------:R-:W-:Y:S05]  /*00c0*/  @!P0 BRA `(.L_x_4) ;  /* 0x0000000000448947 */ /* 0x000fea0003800000 */
[----:B------:R-:W1:Y:S02]  /*00d0*/  LDCU.64 UR4, c[0x0][0x348] ;  /* 0x00006900ff0477ac */ /* 0x000e640008000a00 */
[----:B-1----:R-:W-:Y:S02]  /*00e0*/  UIADD3 UR12, UP4, UPT, UR4, 0x40, URZ ;  /* 0x00000040040c7890 */ /* 0x002fe4000ff9e0ff */
[----:B------:R-:W-:Y:S02]  /*00f0*/  UIADD3 UR10, UP3, UPT, UR4, 0xc0, URZ ;  /* 0x000000c0040a7890 */ /* 0x000fe4000ff7e0ff */
[----:B------:R-:W-:Y:S02]  /*0100*/  UIADD3 UR8, UP2, UPT, UR4, 0x140, URZ ;  /* 0x0000014004087890 */ /* 0x000fe4000ff5e0ff */
[----:B------:R-:W-:Y:S02]  /*0110*/  UIADD3 UR6, UP1, UPT, UR4, 0x1c0, URZ ;  /* 0x000001c004067890 */ /* 0x000fe4000ff3e0ff */
[----:B------:R-:W-:-:S02]  /*0120*/  UIADD3 UR4, UP0, UPT, UR4, 0x240, URZ ;  /* 0x0000024004047890 */ /* 0x000fc4000ff1e0ff */
[----:B------:R-:W-:Y:S02]  /*0130*/  UIADD3.X UR13, UPT, UPT, URZ, UR5, URZ, UP4, !UPT ;  /* 0x00000005ff0d7290 */ /* 0x000fe4000a7fe4ff */
[----:B------:R-:W-:Y:S02]  /*0140*/  UIADD3.X UR11, UPT, UPT, URZ, UR5, URZ, UP3, !UPT ;  /* 0x00000005ff0b7290 */ /* 0x000fe40009ffe4ff */
[----:B------:R-:W-:Y:S02]  /*0150*/  UIADD3.X UR9, UPT, UPT, URZ, UR5, URZ, UP2, !UPT ;  /* 0x00000005ff097290 */ /* 0x000fe400097fe4ff */
[----:B------:R-:W-:Y:S02]  /*0160*/  UIADD3.X UR7, UPT, UPT, URZ, UR5, URZ, UP1, !UPT ;  /* 0x00000005ff077290 */ /* 0x000fe40008ffe4ff */
[----:B------:R-:W-:Y:S01]  /*0170*/  UIADD3.X UR5, UPT, UPT, URZ, UR5, URZ, UP0, !UPT ;  /* 0x00000005ff057290 */ /* 0x000fe200087fe4ff */
[----:B------:R1:W-:Y:S02]  /*0180*/  UTMACCTL.PF [UR12] ;  /* 0x000000000c0079b9 */ /* 0x0003e40008040000 */
[----:B------:R1:W-:Y:S02]  /*0190*/  UTMACCTL.PF [UR10] ;  /* 0x000000000a0079b9 */ /* 0x0003e40008040000 */
[----:B------:R1:W-:Y:S02]  /*01a0*/  UTMACCTL.PF [UR8] ;  /* 0x00000000080079b9 */ /* 0x0003e40008040000 */
[----:B------:R1:W-:Y:S02]  /*01b0*/  UTMACCTL.PF [UR6] ;  /* 0x00000000060079b9 */ /* 0x0003e40008040000 */
[----:B------:R1:W-:Y:S02]  /*01c0*/  UTMACCTL.PF [UR4] ;  /* 0x00000000040079b9 */ /* 0x0003e40008040000 */
[----:B-1----:R-:W-:Y:S01]  /*01d0*/  NOP ;  /* 0x0000000000007918 */ /* 0x002fe20000000000 */
.L_x_4:
[----:B------:R-:W-:Y:S05]  /*01e0*/  BSYNC.RECONVERGENT B0 ;  /* 0x0000000000007941 */ /* 0x000fea0003800200 */
.L_x_3:
[----:B------:R-:W-:Y:S05]  /*01f0*/  BRA `(.L_x_2) ;  /* 0x0000000400507947 */ /* 0x000fea0003800000 */
.L_x_1:
[----:B------:R-:W-:Y:S01]  /*0200*/  ELECT P0, URZ, PT ;  /* 0x0000000000ff782f */ /* 0x000fe20003800000 */
[----:B------:R-:W-:-:S12]  /*0210*/  BSSY.RECONVERGENT B0, `(.L_x_5) ;  /* 0x0000023000007945 */ /* 0x000fd80003800200 */
[----:B------:R-:W-:Y:S05]  /*0220*/  @!P0 BRA `(.L_x_6) ;  /* 0x0000000000848947 */ /* 0x000fea0003800000 */
[----:B------:R-:W1:Y:S01]  /*0230*/  S2UR UR5, SR_CgaCtaId ;  /* 0x00000000000579c3 */ /* 0x000e620000008800 */
[----:B------:R-:W-:Y:S01]  /*0240*/  UMOV UR7, 0x400 ;  /* 0x0000040000077882 */ /* 0x000fe20000000000 */
[----:B------:R-:W-:Y:S01]  /*0250*/  UMOV UR6, 0x1 ;  /* 0x0000000100067882 */ /* 0x000fe20000000000 */
[----:B------:R-:W-:Y:S02]  /*0260*/  UMOV UR4, 0x20 ;  /* 0x0000002000047882 */ /* 0x000fe40000000000 */
[----:B------:R-:W-:-:S04]  /*0270*/  UIADD3 UR8, UPT, UPT, -UR4, 0x100000, URZ ;  /* 0x0010000004087890 */ /* 0x000fc8000fffe1ff */
[----:B------:R-:W-:Y:S02]  /*0280*/  USHF.L.U32 UR9, UR8, 0xb, URZ ;  /* 0x0000000b08097899 */ /* 0x000fe400080006ff */
[----:B------:R-:W-:Y:S01]  /*0290*/  USHF.L.U32 UR8, UR8, 0x1, URZ ;  /* 0x0000000108087899 */ /* 0x000fe200080006ff */
[----:B------:R-:W-:Y:S02]  /*02a0*/  UMOV UR4, 0x80 ;  /* 0x0000008000047882 */ /* 0x000fe40000000000 */
[----:B------:R-:W-:-:S04]  /*02b0*/  UIADD3 UR10, UPT, UPT, -UR4, 0x100000, URZ ;  /* 0x00100000040a7890 */ /* 0x000fc8000fffe1ff */
[----:B------:R-:W-:Y:S02]  /*02c0*/  USHF.L.U32 UR11, UR10, 0xb, URZ ;  /* 0x0000000b0a0b7899 */ /* 0x000fe400080006ff */
[----:B------:R-:W-:Y:S02]  /*02d0*/  USHF.L.U32 UR10, UR10, 0x1, URZ ;  /* 0x000000010a0a7899 */ /* 0x000fe400080006ff */
[----:B-1----:R-:W-:Y:S02]  /*02e0*/  ULEA UR5, UR5, UR7, 0x18 ;  /* 0x0000000705057291 */ /* 0x002fe4000f8ec0ff */
[----:B------:R-:W-:-:S04]  /*02f0*/  UIADD3 UR6, UPT, UPT, -UR6, 0x100000, URZ ;  /* 0x0010000006067890 */ /* 0x000fc8000fffe1ff */
[----:B------:R-:W-:Y:S02]  /*0300*/  USHF.L.U32 UR7, UR6, 0xb, URZ ;  /* 0x0000000b06077899 */ /* 0x000fe400080006ff */
[----:B------:R-:W-:Y:S01]  /*0310*/  USHF.L.U32 UR6, UR6, 0x1, URZ ;  /* 0x0000000106067899 */ /* 0x000fe200080006ff */
[----:B------:R-:W1:Y:S11]  /*0320*/  FENCE.VIEW.ASYNC.S ;  /* 0x00000000000073c6 */ /* 0x000e760000000000 */
[----:B-1----:R1:W2:Y:S01]  /*0330*/  SYNCS.EXCH.64 URZ, [UR5+0x31800], UR6 ;  /* 0x0318000605ff75b2 */ /* 0x0022a20008000100 */
[----:B------:R1:W3:Y:S01]  /*0340*/  SYNCS.EXCH.64 URZ, [UR5+0x31820], UR6 ;  /* 0x0318200605ff75b2 */ /* 0x0002e20008000100 */
[----:B------:R1:W4:Y:S01]  /*0350*/  SYNCS.EXCH.64 URZ, [UR5+0x31840], UR8 ;  /* 0x0318400805ff75b2 */ /* 0x0003220008000100 */
[----:B------:R1:W1:Y:S01]  /*0360*/  SYNCS.EXCH.64 URZ, [UR5+0x31808], UR6 ;  /* 0x0318080605ff75b2 */ /* 0x0002620008000100 */
        /* <DEDUP_REMOVED lines=12> */
[----:B------:R-:W-:Y:S01]  /*0430*/  NOP ;  /* 0x0000000000007918 */ /* 0x000fe20000000000 */
.L_x_6:
[----:B-1----:R-:W-:Y:S05]  /*0440*/  BSYNC.RECONVERGENT B0 ;  /* 0x0000000000007941 */ /* 0x002fea0003800200 */
.L_x_5:
[----:B------:R-:W-:Y:S05]  /*0450*/  BRA `(.L_x_2) ;  /* 0x0000000000b87947 */ /* 0x000fea0003800000 */
.L_x_0:
[----:B------:R-:W1:Y:S01]  /*0460*/  S2UR UR6, SR_CgaCtaId ;  /* 0x00000000000679c3 */ /* 0x000e620000008800 */
[----:B------:R-:W-:Y:S01]  /*0470*/  NOP ;  /* 0x0000000000007918 */ /* 0x000fe20000000000 */
[----:B------:R-:W-:Y:S01]  /*0480*/  UMOV UR4, 0x40 ;  /* 0x0000004000047882 */ /* 0x000fe20000000000 */
[----:B------:R-:W-:Y:S01]  /*0490*/  UMOV UR5, 0x400 ;  /* 0x0000040000057882 */ /* 0x000fe20000000000 */
[----:B-1----:R-:W-:Y:S02]  /*04a0*/  ULEA UR4, UR6, UR4, 0x18 ;  /* 0x0000000406047291 */ /* 0x002fe4000f8ec0ff */
[----:B------:R-:W-:-:S07]  /*04b0*/  ULEA UR5, UR6, UR5, 0x18 ;  /* 0x0000000506057291 */ /* 0x000fce000f8ec0ff */
[----:B------:R-:W1:Y:S02]  /*04c0*/  LDS.U8 R0, [UR4] ;  /* 0x00000004ff007984 */ /* 0x000e640008000000 */
[----:B-1----:R-:W-:-:S13]  /*04d0*/  ISETP.NE.AND P0, PT, R0, RZ, PT ;  /* 0x000000ff0000720c */ /* 0x002fda0003f05270 */
[----:B------:R-:W-:Y:S05]  /*04e0*/  @P0 BRA `(.L_x_7) ;  /* 0x00000000007c0947 */ /* 0x000fea0003800000 */
[----:B------:R-:W-:-:S13]  /*04f0*/  ELECT P0, URZ, PT ;  /* 0x0000000000ff782f */ /* 0x000fda0003800000 */
[----:B------:R-:W-:Y:S05]  /*0500*/  @!P0 BRA `(.L_x_8) ;  /* 0x0000000000848947 */ /* 0x000fea0003800000 */
[----:B------:R-:W-:Y:S01]  /*0510*/  UMOV UR4, 0x10 ;  /* 0x0000001000047882 */ /* 0x000fe20000000000 */
[----:B------:R-:W-:-:S04]  /*0520*/  IMAD.MOV.U32 R2, RZ, RZ, 0xffff ;  /* 0x0000ffffff027424 */ /* 0x000fc800078e00ff */
[----:B------:R-:W-:Y:S04]  /*0530*/  DEPBAR.LE SB1, 0x36 ;  /* 0x00009d800000791a */ /* 0x000fe80000000000 */
[----:B------:R-:W1:Y:S02]  /*0540*/  UTCATOMSWS.FIND_AND_SET.ALIGN UP0, UR4, UR4 ;  /* 0x00000004000475e3 */ /* 0x000e640008000800 */
[----:B-1----:R-:W-:Y:S01]  /*0550*/  PLOP3.LUT P0, PT, PT, PT, UP0, 0x80, 0x8 ;  /* 0x000000000008781c */ /* 0x002fe20003f0f008 */
[----:B------:R-:W-:-:S03]  /*0560*/  IMAD.U32 R7, RZ, RZ, UR4 ;  /* 0x00000004ff077e24 */ /* 0x000fc6000f8e00ff */
[----:B------:R-:W-:-:S04]  /*0570*/  SEL R0, RZ, 0xffffffff, !P0 ;  /* 0xffffffffff007807 */ /* 0x000fc80004000000 */
[----:B------:R-:W-:Y:S01]  /*0580*/  ISETP.NE.AND P0, PT, R0, RZ, PT ;  /* 0x000000ff0000720c */ /* 0x000fe20003f05270 */
[----:B------:R-:W-:-:S12]  /*0590*/  IMAD.MOV.U32 R0, RZ, RZ, 0x1 ;  /* 0x00000001ff007424 */ /* 0x000fd800078e00ff */
[----:B------:R-:W-:Y:S05]  /*05a0*/  @P0 BRA `(.L_x_9) ;  /* 0x0000000000240947 */ /* 0x000fea0003800000 */
.L_x_10:
[----:B------:R-:W-:Y:S05]  /*05b0*/  NANOSLEEP 0x64 ;  /* 0x000000640000795d */ /* 0x000fea0003800000 */
[----:B------:R-:W-:-:S05]  /*05c0*/  UMOV UR4, 0x10 ;  /* 0x0000001000047882 */ /* 0x000fca0000000000 */
[----:B------:R-:W-:Y:S04]  /*05d0*/  DEPBAR.LE SB1, 0x36 ;  /* 0x00009d800000791a */ /* 0x000fe80000000000 */
[----:B------:R-:W1:Y:S02]  /*05e0*/  UTCATOMSWS.FIND_AND_SET.ALIGN UP0, UR4, UR4 ;  /* 0x00000004000475e3 */ /* 0x000e640008000800 */
[----:B-1----:R-:W-:Y:S01]  /*05f0*/  PLOP3.LUT P0, PT, PT, PT, UP0, 0x80, 0x8 ;  /* 0x000000000008781c */ /* 0x002fe20003f0f008 */
[----:B------:R-:W-:-:S03]  /*0600*/  IMAD.U32 R7, RZ, RZ, UR4 ;  /* 0x00000004ff077e24 */ /* 0x000fc6000f8e00ff */
[----:B------:R-:W-:-:S04]  /*0610*/  SEL R4, RZ, 0xffffffff, !P0 ;  /* 0xffffffffff047807 */ /* 0x000fc80004000000 */
[----:B------:R-:W-:-:S13]  /*0620*/  ISETP.NE.AND P0, PT, R4, RZ, PT ;  /* 0x000000ff0400720c */ /* 0x000fda0003f05270 */
[----:B------:R-:W-:Y:S05]  /*0630*/  @!P0 BRA `(.L_x_10) ;  /* 0xfffffffc00dc8947 */ /* 0x000fea000383ffff */
.L_x_9:
[C---:B------:R-:W-:Y:S01]  /*0640*/  VIADD R5, R7.reuse, 0x10 ;  /* 0x0000001007057836 */ /* 0x040fe20000000000 */
[----:B------:R-:W-:Y:S01]  /*0650*/  UMOV UR4, 0x50 ;  /* 0x0000005000047882 */ /* 0x000fe20000000000 */
[----:B------:R-:W-:Y:S01]  /*0660*/  SHF.L.U32 R2, R2, R7, RZ ;  /* 0x0000000702027219 */ /* 0x000fe200000006ff */
[----:B------:R-:W-:Y:S01]  /*0670*/  ULEA UR4, UR6, UR4, 0x18 ;  /* 0x0000000406047291 */ /* 0x000fe2000f8ec0ff */
[----:B------:R-:W-:Y:S01]  /*0680*/  IMAD.SHL.U32 R7, R7, 0x20, RZ ;  /* 0x0000002007077824 */ /* 0x000fe200078e00ff */
[----:B------:R-:W-:-:S04]  /*0690*/  SHF.L.U32 R5, R0, R5, RZ ;  /* 0x0000000500057219 */ /* 0x000fc800000006ff */
[----:B------:R-:W-:-:S05]  /*06a0*/  LOP3.LUT R2, R5, R2, RZ, 0xfc, !PT ;  /* 0x0000000205027212 */ /* 0x000fca00078efcff */
[----:B------:R1:W-:Y:S04]  /*06b0*/  ATOMS.OR RZ, [UR4], R2 ;  /* 0x00000002ffff798c */ /* 0x0003e8000b000004 */
[----:B------:R1:W-:Y:S01]  /*06c0*/  STS [UR5+0x31880], R7 ;  /* 0x03188007ff007988 */ /* 0x0003e20008000805 */
[----:B------:R-:W-:Y:S05]  /*06d0*/  BRA `(.L_x_8) ;  /* 0x0000000000107947 */ /* 0x000fea0003800000 */
.L_x_7:
[----:B------:R-:W-:Y:S02]  /*06e0*/  MOV R0, 0xffffffff ;  /* 0xffffffff00007802 */ /* 0x000fe40000000f00 */
[----:B------:R-:W-:-:S03]  /*06f0*/  MOV R4, 0x720 ;  /* 0x0000072000047802 */ /* 0x000fc60000000f00 */
[----:B------:R1:W-:Y:S04]  /*0700*/  STS [UR5+0x31880], R0 ;  /* 0x03188000ff007988 */ /* 0x0003e80008000805 */
[----:B-1----:R-:W-:Y:S05]  /*0710*/  CALL.REL.NOINC `($__internal_1_$__cuda_sm10x_tcgen05_guardrail_trap_phase_invalid_during_alloc) ;  /* 0x0000003c00807944 */ /* 0x002fea0003c00000 */
.L_x_8:
[----:B------:R-:W-:Y:S05]  /*0720*/  WARPSYNC.ALL ;  /* 0x0000000000007948 */ /* 0x000fea0003800000 */
[----:B------:R-:W-:Y:S01]  /*0730*/  NOP ;  /* 0x0000000000007918 */ /* 0x000fe20000000000 */
.L_x_2:
[----:B------:R-:W5:Y:S01]  /*0740*/  LDC R0, c[0x0][0x388] ;  /* 0x0000e200ff007b82 */ /* 0x000f620000000800 */
[----:B------:R-:W1:Y:S07]  /*0750*/  S2R R21, SR_LANEID ;  /* 0x0000000000157919 */ /* 0x000e6e0000000000 */
[----:B--234-:R-:W-:Y:S01]  /*0760*/  BAR.SYNC.DEFER_BLOCKING 0x0 ;  /* 0x0000000000007b1d */ /* 0x01cfe20000010000 */
[----:B------:R-:W-:Y:S02]  /*0770*/  ISETP.NE.AND P0, PT, R3, RZ, PT ;  /* 0x000000ff0300720c */ /* 0x000fe40003f05270 */
[----:B-----5:R-:W-:-:S04]  /*0780*/  IADD3 R0, PT, PT, R0, 0x7f, RZ ;  /* 0x0000007f00007810 */ /* 0x020fc80007ffe0ff */
[----:B------:R-:W-:-:S05]  /*0790*/  SHF.R.U32.HI R20, RZ, 0x7, R0 ;  /* 0x00000007ff147819 */ /* 0x000fca0000011600 */
[----:B------:R-:W-:Y:S02]  /*07a0*/  IMAD R5, R20, 0x13, RZ ;  /* 0x0000001314057824 */ /* 0x000fe400078e02ff */
[----:B-1----:R-:W-:Y:S05]  /*07b0*/  @!P0 BRA `(.L_x_11) ;  /* 0x00000010002c8947 */ /* 0x002fea0003800000 */
[----:B------:R-:W-:Y:S01]  /*07c0*/  ISETP.NE.AND P0, PT, R3, 0x1, PT ;  /* 0x000000010300780c */ /* 0x000fe20003f05270 */
[----:B------:R-:W1:-:S12]  /*07d0*/  S2UR UR5, SR_CgaCtaId ;  /* 0x00000000000579c3 */ /* 0x000e580000008800 */
[----:B------:R-:W-:Y:S05]  /*07e0*/  @!P0 BRA `(.L_x_12) ;  /* 0x0000000400948947 */ /* 0x000fea0003800000 */
[----:B------:R-:W-:-:S13]  /*07f0*/  ISETP.NE.AND P0, PT, R3, 0x2, PT ;  /* 0x000000020300780c */ /* 0x000fda0003f05270 */
[----:B------:R-:W-:Y:S05]  /*0800*/  @P0 BRA `(.L_x_13) ;  /* 0x0000001800b40947 */ /* 0x000fea0003800000 */
[----:B------:R-:W2:Y:S02]  /*0810*/  S2UR UR4, SR_CTAID.X ;  /* 0x00000000000479c3 */ /* 0x000ea40000002500 */
[----:B--2---:R-:W-:-:S13]  /*0820*/  ISETP.LE.U32.AND P0, PT, R5, UR4, PT ;  /* 0x0000000405007c0c */ /* 0x004fda000bf03070 */
[----:B-1----:R-:W-:Y:S05]  /*0830*/  @P0 EXIT ;  /* 0x000000000000094d */ /* 0x002fea0003800000 */
[--C-:B------:R-:W-:Y:S01]  /*0840*/  SHF.R.U32.HI R20, RZ, 0x3, R21.reuse ;  /* 0x00000003ff147819 */ /* 0x100fe20000011615 */
[----:B------:R-:W-:Y:S01]  /*0850*/  ULOP3.LUT UR4, URZ, UR4, URZ, 0x33, !UPT ;  /* 0x00000004ff047292 */ /* 0x000fe2000f8e33ff */
[----:B------:R-:W-:Y:S02]  /*0860*/  HFMA2 R15, -RZ, RZ, 0, 0 ;  /* 0x00000000ff0f7431 */ /* 0x000fe400000001ff */
[----:B------:R-:W-:Y:S01]  /*0870*/  IMAD.MOV.U32 R16, RZ, RZ, RZ ;  /* 0x000000ffff107224 */ /* 0x000fe200078e00ff */
[C---:B------:R-:W-:Y:S01]  /*0880*/  LOP3.LUT R6, R20.reuse, 0x1, RZ, 0x3c, !PT ;  /* 0x0000000114067812 */ /* 0x040fe200078e3cff */
[C---:B------:R-:W-:Y:S01]  /*0890*/  IMAD.SHL.U32 R0, R20.reuse, 0x20, RZ ;  /* 0x0000002014007824 */ /* 0x040fe200078e00ff */
[C---:B------:R-:W-:Y:S01]  /*08a0*/  LOP3.LUT R18, R20.reuse, 0x2, RZ, 0x3c, !PT ;  /* 0x0000000214127812 */ /* 0x040fe200078e3cff */
[----:B------:R-:W-:Y:S01]  /*08b0*/  VIADD R25, R5, UR4 ;  /* 0x0000000405197c36 */ /* 0x000fe20008000000 */
[----:B------:R-:W-:Y:S01]  /*08c0*/  LOP3.LUT R4, R20, 0x3, RZ, 0x3c, !PT ;  /* 0x0000000314047812 */ /* 0x000fe200078e3cff */
[----:B------:R-:W-:Y:S01]  /*08d0*/  IMAD R20, R21, 0x4, R20 ;  /* 0x0000000415147824 */ /* 0x000fe200078e0214 */
[C---:B------:R-:W-:Y:S01]  /*08e0*/  LOP3.LUT R2, R0.reuse, 0x20, RZ, 0x3c, !PT ;  /* 0x0000002000027812 */ /* 0x040fe200078e3cff */
[----:B------:R-:W-:Y:S01]  /*08f0*/  IMAD.HI.U32 R25, R25, -0x1e0387f1, RZ ;  /* 0xe1fc780f19197827 */ /* 0x000fe200078e00ff */
[C---:B------:R-:W-:Y:S01]  /*0900*/  LOP3.LUT R22, R0.reuse, 0x40, RZ, 0x3c, !PT ;  /* 0x0000004000167812 */ /* 0x040fe200078e3cff */
[----:B------:R-:W-:Y:S01]  /*0910*/  UMOV UR5, URZ ;  /* 0x000000ff00057c82 */ /* 0x000fe20008000000 */
[CC--:B------:R-:W-:Y:S01]  /*0920*/  IADD3 R24, PT, PT, R0.reuse, R21.reuse, RZ ;  /* 0x0000001500187210 */ /* 0x0c0fe20007ffe0ff */
[C---:B------:R-:W-:Y:S01]  /*0930*/  IMAD R19, R21.reuse, 0x4, R6 ;  /* 0x0000000415137824 */ /* 0x040fe200078e0206 */
[----:B------:R-:W-:Y:S01]  /*0940*/  LOP3.LUT R0, R0, 0x60, RZ, 0x3c, !PT ;  /* 0x0000006000007812 */ /* 0x000fe200078e3cff */
[C---:B------:R-:W-:Y:S01]  /*0950*/  IMAD R18, R21.reuse, 0x4, R18 ;  /* 0x0000000415127824 */ /* 0x040fe200078e0212 */
[----:B------:R-:W-:Y:S01]  /*0960*/  LEA R17, R21, R4, 0x2 ;  /* 0x0000000415117211 */ /* 0x000fe200078e10ff */
[----:B------:R-:W-:Y:S01]  /*0970*/  IMAD.IADD R23, R2, 0x1, R21 ;  /* 0x0000000102177824 */ /* 0x000fe200078e0215 */
[----:B------:R-:W-:Y:S01]  /*0980*/  SHF.R.U32.HI R25, RZ, 0x7, R25 ;  /* 0x00000007ff197819 */ /* 0x000fe20000011619 */
[----:B------:R-:W-:Y:S01]  /*0990*/  IMAD.IADD R22, R22, 0x1, R21 ;  /* 0x0000000116167824 */ /* 0x000fe200078e0215 */
[----:B------:R-:W-:-:S07]  /*09a0*/  IADD3 R21, PT, PT, R0, R21, RZ ;  /* 0x0000001500157210 */ /* 0x000fce0007ffe0ff */
.L_x_17:
[----:B-1----:R-:W1:Y:S01]  /*09b0*/  S2R R0, SR_CgaCtaId ;  /* 0x0000000000007919 */ /* 0x002e620000008800 */
[----:B------:R-:W-:Y:S01]  /*09c0*/  MOV R3, 0x400 ;  /* 0x0000040000037802 */ /* 0x000fe20000000f00 */
[----:B------:R-:W-:-:S03]  /*09d0*/  UMOV UR4, URZ ;  /* 0x000000ff00047c82 */ /* 0x000fc60008000000 */
[----:B-1----:R-:W-:-:S07]  /*09e0*/  LEA R0, R0, R3, 0x18 ;  /* 0x0000000300007211 */ /* 0x002fce00078ec0ff */
.L_x_16:
[----:B-1----:R-:W-:Y:S01]  /*09f0*/  LEA R2, R15, R0, 0x3 ;  /* 0x000000000f027211 */ /* 0x002fe200078e18ff */
[----:B------:R-:W-:Y:S01]  /*0a00*/  ULOP3.LUT UP0, URZ, UR4, 0x3, URZ, 0xc0, !UPT ;  /* 0x0000000304ff7892 */ /* 0x000fe2000f80c0ff */
[----:B------:R-:W-:-:S04]  /*0a10*/  SHF.L.U32 R5, R16, 0x1f, RZ ;  /* 0x0000001f10057819 */ /* 0x000fc800000006ff */
[----:B------:R-:W1:Y:S02]  /*0a20*/  SYNCS.PHASECHK.TRANS64.TRYWAIT P0, [R2+URZ+0x31800], R5 ;  /* 0x03180005020075a7 */ /* 0x000e6400080011ff */
[----:B-1----:R-:W-:Y:S05]  /*0a30*/  @!P0 BRA `(.L_x_14) ;  /* 0x0000003400b48947 */ /* 0x002fea0003800000 */
.L_x_60:
[----:B------:R-:W-:Y:S05]  /*0a40*/  BRA.U UP0, `(.L_x_15) ;  /* 0x0000000100bc7547 */ /* 0x000fea000b800000 */
[C-C-:B------:R-:W-:Y:S02]  /*0a50*/  IMAD R26, R15.reuse, 0x200, R0.reuse ;  /* 0x000002000f1a7824 */ /* 0x140fe400078e0200 */
[----:B------:R-:W-:Y:S02]  /*0a60*/  IMAD R3, R15, 0x400, R0 ;  /* 0x000004000f037824 */ /* 0x000fe400078e0200 */
[--C-:B------:R-:W-:Y:S01]  /*0a70*/  IMAD R9, R24, 0x4, R26.reuse ;  /* 0x0000000418097824 */ /* 0x100fe200078e021a */
[-C--:B------:R-:W-:Y:S01]  /*0a80*/  LEA R8, R23, R26.reuse, 0x2 ;  /* 0x0000001a17087211 */ /* 0x080fe200078e10ff */
[--C-:B------:R-:W-:Y:S01]  /*0a90*/  IMAD R29, R22, 0x4, R26.reuse ;  /* 0x00000004161d7824 */ /* 0x100fe200078e021a */
[-C--:B------:R-:W-:Y:S01]  /*0aa0*/  LEA R27, R21, R26.reuse, 0x2 ;  /* 0x0000001a151b7211 */ /* 0x080fe200078e10ff */
[--C-:B-1----:R-:W-:Y:S01]  /*0ab0*/  IMAD R5, R19, 0x4, R26.reuse ;  /* 0x0000000413057824 */ /* 0x102fe200078e021a */
[-C--:B------:R-:W-:Y:S01]  /*0ac0*/  LEA R6, R20, R26.reuse, 0x2 ;  /* 0x0000001a14067211 */ /* 0x080fe200078e10ff */
[----:B------:R-:W1:Y:S01]  /*0ad0*/  LDS R9, [R9+0x30000] ;  /* 0x0300000009097984 */ /* 0x000e620000000800 */
[----:B------:R-:W-:Y:S01]  /*0ae0*/  LEA R4, R18, R26, 0x2 ;  /* 0x0000001a12047211 */ /* 0x000fe200078e10ff */
[----:B------:R-:W-:Y:S01]  /*0af0*/  IMAD R26, R17, 0x4, R26 ;  /* 0x00000004111a7824 */ /* 0x000fe200078e021a */
[-C--:B------:R-:W-:Y:S01]  /*0b00*/  LEA R14, R24, R3.reuse, 0x2 ;  /* 0x00000003180e7211 */ /* 0x080fe200078e10ff */
[----:B------:R-:W2:Y:S01]  /*0b10*/  LDS R8, [R8+0x30000] ;  /* 0x0300000008087984 */ /* 0x000ea20000000800 */
[--C-:B------:R-:W-:Y:S01]  /*0b20*/  IMAD R11, R23, 0x4, R3.reuse ;  /* 0x00000004170b7824 */ /* 0x100fe200078e0203 */
[----:B------:R-:W-:Y:S01]  /*0b30*/  LEA R10, R22, R3, 0x2 ;  /* 0x00000003160a7211 */ /* 0x000fe200078e10ff */
[----:B------:R-:W-:Y:S01]  /*0b40*/  IMAD R7, R21, 0x4, R3 ;  /* 0x0000000415077824 */ /* 0x000fe200078e0203 */
[----:B------:R-:W3:Y:S04]  /*0b50*/  LDS R29, [R29+0x30000] ;  /* 0x030000001d1d7984 */ /* 0x000ee80000000800 */
[----:B------:R-:W4:Y:S01]  /*0b60*/  LDS R27, [R27+0x30000] ;  /* 0x030000001b1b7984 */ /* 0x000f220000000800 */
[----:B------:R-:W-:-:S03]  /*0b70*/  NOP ;  /* 0x0000000000007918 */ /* 0x000fc60000000000 */
[----:B-1----:R1:W-:Y:S04]  /*0b80*/  STS [R6+0x30000], R9 ;  /* 0x0300000906007388 */ /* 0x0023e80000000800 */
[----:B--2---:R2:W-:Y:S04]  /*0b90*/  STS [R5+0x30000], R8 ;  /* 0x0300000805007388 */ /* 0x0045e80000000800 */
[----:B---3--:R3:W-:Y:S04]  /*0ba0*/  STS [R4+0x30000], R29 ;  /* 0x0300001d04007388 */ /* 0x0087e80000000800 */
[----:B----4-:R-:W-:Y:S04]  /*0bb0*/  STS [R26+0x30000], R27 ;  /* 0x0300001b1a007388 */ /* 0x010fe80000000800 */
[----:B------:R-:W4:Y:S04]  /*0bc0*/  LDS R13, [R14+0x30800] ;  /* 0x030800000e0d7984 */ /* 0x000f280000000800 */
[----:B------:R-:W5:Y:S04]  /*0bd0*/  LDS R12, [R11+0x30800] ;  /* 0x030800000b0c7984 */ /* 0x000f680000000800 */
[----:B------:R-:W5:Y:S01]  /*0be0*/  LDS R9, [R10+0x30800] ;  /* 0x030800000a097984 */ /* 0x000f620000000800 */
[----:B-1----:R-:W-:-:S03]  /*0bf0*/  LEA R6, R20, R3, 0x2 ;  /* 0x0000000314067211 */ /* 0x002fc600078e10ff */
[----:B------:R-:W1:Y:S01]  /*0c00*/  LDS R8, [R7+0x30800] ;  /* 0x0308000007087984 */ /* 0x000e620000000800 */
[----:B--2---:R-:W-:Y:S01]  /*0c10*/  IMAD R5, R19, 0x4, R3 ;  /* 0x0000000413057824 */ /* 0x004fe200078e0203 */
[----:B------:R-:W-:Y:S01]  /*0c20*/  NOP ;  /* 0x0000000000007918 */ /* 0x000fe20000000000 */
[-C--:B---3--:R-:W-:Y:S02]  /*0c30*/  LEA R4, R18, R3.reuse, 0x2 ;  /* 0x0000000312047211 */ /* 0x088fe400078e10ff */
[----:B------:R-:W-:Y:S01]  /*0c40*/  LEA R3, R17, R3, 0x2 ;  /* 0x0000000311037211 */ /* 0x000fe200078e10ff */
[----:B----4-:R-:W-:Y:S04]  /*0c50*/  STS [R6+0x30800], R13 ;  /* 0x0308000d06007388 */ /* 0x010fe80000000800 */
[----:B-----5:R-:W-:Y:S04]  /*0c60*/  STS [R5+0x30800], R12 ;  /* 0x0308000c05007388 */ /* 0x020fe80000000800 */
[----:B------:R-:W-:Y:S04]  /*0c70*/  STS [R4+0x30800], R9 ;  /* 0x0308000904007388 */ /* 0x000fe80000000800 */
[----:B-1----:R-:W-:Y:S04]  /*0c80*/  STS [R3+0x30800], R8 ;  /* 0x0308000803007388 */ /* 0x002fe80000000800 */
[----:B------:R-:W1:Y:S04]  /*0c90*/  LDS R27, [R14+0x30a00] ;  /* 0x030a00000e1b7984 */ /* 0x000e680000000800 */
[----:B------:R-:W2:Y:S04]  /*0ca0*/  LDS R26, [R11+0x30a00] ;  /* 0x030a00000b1a7984 */ /* 0x000ea80000000800 */
[----:B------:R-:W3:Y:S04]  /*0cb0*/  LDS R29, [R10+0x30a00] ;  /* 0x030a00000a1d7984 */ /* 0x000ee80000000800 */
[----:B------:R-:W4:Y:S01]  /*0cc0*/  LDS R28, [R7+0x30a00] ;  /* 0x030a0000071c7984 */ /* 0x000f220000000800 */
[----:B------:R-:W-:-:S03]  /*0cd0*/  NOP ;  /* 0x0000000000007918 */ /* 0x000fc60000000000 */
[----:B-1----:R1:W-:Y:S04]  /*0ce0*/  STS [R6+0x30a00], R27 ;  /* 0x030a001b06007388 */ /* 0x0023e80000000800 */
[----:B--2---:R1:W-:Y:S04]  /*0cf0*/  STS [R5+0x30a00], R26 ;  /* 0x030a001a05007388 */ /* 0x0043e80000000800 */
[----:B---3--:R1:W-:Y:S04]  /*0d00*/  STS [R4+0x30a00], R29 ;  /* 0x030a001d04007388 */ /* 0x0083e80000000800 */
[----:B----4-:R1:W-:Y:S01]  /*0d10*/  STS [R3+0x30a00], R28 ;  /* 0x030a001c03007388 */ /* 0x0103e20000000800 */
[----:B------:R2:W-:Y:S06]  /*0d20*/  MEMBAR.ALL.CTA ;  /* 0x0000000000007992 */ /* 0x0005ec0000008000 */
[----:B--2---:R-:W2:Y:S02]  /*0d30*/  FENCE.VIEW.ASYNC.S ;  /* 0x00000000000073c6 */ /* 0x004ea40000000000 */
.L_x_15:
[----:B-1----:R-:W-:Y:S01]  /*0d40*/  VIADD R2, R2, 0x31840 ;  /* 0x0003184002027836 */ /* 0x002fe20000000000 */
[C---:B------:R-:W-:Y:S01]  /*0d50*/  ISETP.NE.AND P0, PT, R15.reuse, 0x3, PT ;  /* 0x000000030f00780c */ /* 0x040fe20003f05270 */
[----:B------:R-:W-:Y:S01]  /*0d60*/  VIADD R15, R15, 0x1 ;  /* 0x000000010f0f7836 */ /* 0x000fe20000000000 */
[----:B------:R-:W-:Y:S02]  /*0d70*/  UIADD3 UR4, UPT, UPT, UR4, 0x1, URZ ;  /* 0x0000000104047890 */ /* 0x000fe4000fffe0ff */
[----:B------:R-:W-:Y:S02]  /*0d80*/  PRMT R2, RZ, 0x654, R2 ;  /* 0x00000654ff027816 */ /* 0x000fe40000000002 */
[----:B------:R-:W-:Y:S01]  /*0d90*/  SEL R15, R15, RZ, P0 ;  /* 0x000000ff0f0f7207 */ /* 0x000fe20000000000 */
[----:B------:R-:W-:Y:S01]  /*0da0*/  UISETP.NE.AND UP0, UPT, UR4, 0x38, UPT ;  /* 0x000000380400788c */ /* 0x000fe2000bf05270 */
[----:B--2---:R1:W-:Y:S02]  /*0db0*/  SYNCS.ARRIVE.TRANS64.RED.A1T0 RZ, [R2+URZ], RZ ;  /* 0x000000ff02ff79a7 */ /* 0x0043e400081004ff */
[----:B------:R-:W-:-:S04]  /*0dc0*/  ISETP.NE.AND P0, PT, R15, RZ, PT ;  /* 0x000000ff0f00720c */ /* 0x000fc80003f05270 */
[----:B------:R-:W-:-:S04]  /*0dd0*/  SEL R3, RZ, 0x1, P0 ;  /* 0x00000001ff037807 */ /* 0x000fc80000000000 */
[----:B------:R-:W-:Y:S01]  /*0de0*/  LOP3.LUT R16, R16, R3, RZ, 0x3c, !PT ;  /* 0x0000000310107212 */ /* 0x000fe200078e3cff */
[----:B------:R-:W-:Y:S06]  /*0df0*/  BRA.U UP0, `(.L_x_16) ;  /* 0xfffffff900fc7547 */ /* 0x000fec000b83ffff */
[----:B------:R-:W-:-:S13]  /*0e00*/  ISETP.NE.AND P0, PT, R25, UR5, PT ;  /* 0x0000000519007c0c */ /* 0x000fda000bf05270 */
[----:B------:R-:W-:Y:S05]  /*0e10*/  @!P0 EXIT ;  /* 0x000000000000894d */ /* 0x000fea0003800000 */
[----:B------:R-:W-:Y:S01]  /*0e20*/  UIADD3 UR5, UPT, UPT, UR5, 0x1, URZ ;  /* 0x0000000105057890 */ /* 0x000fe2000fffe0ff */
[----:B------:R-:W-:Y:S05]  /*0e30*/  BRA `(.L_x_17) ;  /* 0xfffffff800dc7947 */ /* 0x000fea000383ffff */
.L_x_12:
[----:B-1----:R-:W-:-:S09]  /*0e40*/  UISETP.NE.AND UP0, UPT, UR5, URZ, UPT ;  /* 0x000000ff0500728c */ /* 0x002fd2000bf05270 */
[----:B------:R-:W-:Y:S05]  /*0e50*/  BRA.U UP0, `(.L_x_13) ;  /* 0x0000001500207547 */ /* 0x000fea000b800000 */
[----:B------:R-:W1:Y:S01]  /*0e60*/  S2UR UR4, SR_CTAID.X ;  /* 0x00000000000479c3 */ /* 0x000e620000002500 */
[----:B------:R-:W-:Y:S02]  /*0e70*/  UMOV UR8, 0x400 ;  /* 0x0000040000087882 */ /* 0x000fe40000000000 */
[----:B------:R-:W-:-:S04]  /*0e80*/  ULEA UR8, UR5, UR8, 0x18 ;  /* 0x0000000805087291 */ /* 0x000fc8000f8ec0ff */
[----:B------:R-:W-:Y:S02]  /*0e90*/  UIADD3 UR5, UPT, UPT, UR8, 0x14000, URZ ;  /* 0x0001400008057890 */ /* 0x000fe4000fffe0ff */
[----:B------:R-:W-:Y:S02]  /*0ea0*/  UIADD3 UR6, UPT, UPT, UR8, 0x4000, URZ ;  /* 0x0000400008067890 */ /* 0x000fe4000fffe0ff */
[----:B------:R-:W-:Y:S02]  /*0eb0*/  USHF.R.U32.HI UR5, URZ, 0x4, UR5 ;  /* 0x00000004ff057899 */ /* 0x000fe40008011605 */
[----:B------:R-:W-:Y:S02]  /*0ec0*/  USHF.R.U32.HI UR6, URZ, 0x4, UR6 ;  /* 0x00000004ff067899 */ /* 0x000fe40008011606 */
[----:B------:R-:W-:Y:S01]  /*0ed0*/  ULOP3.LUT UR5, UR5, 0x3fc0, URZ, 0xc0, !UPT ;  /* 0x00003fc005057892 */ /* 0x000fe2000f8ec0ff */
[----:B-1----:R-:W-:-:S13]  /*0ee0*/  ISETP.LE.U32.AND P0, PT, R5, UR4, PT ;  /* 0x0000000405007c0c */ /* 0x002fda000bf03070 */
[----:B------:R-:W-:Y:S05]  /*0ef0*/  @P0 EXIT ;  /* 0x000000000000094d */ /* 0x000fea0003800000 */
[----:B------:R-:W-:Y:S01]  /*0f00*/  ULOP3.LUT UR4, URZ, UR4, URZ, 0x33, !UPT ;  /* 0x00000004ff047292 */ /* 0x000fe2000f8e33ff */
[----:B------:R-:W-:Y:S01]  /*0f10*/  IMAD.U32 R0, RZ, RZ, UR5 ;  /* 0x00000005ff007e24 */ /* 0x000fe2000f8e00ff */
[----:B------:R-:W-:Y:S01]  /*0f20*/  ULOP3.LUT UR6, UR6, 0x3fc0, URZ, 0xc0, !UPT ;  /* 0x00003fc006067892 */ /* 0x000fe2000f8ec0ff */
[----:B------:R-:W-:Y:S01]  /*0f30*/  ISETP.GE.U32.AND P0, PT, R21, 0x4, PT ;  /* 0x000000041500780c */ /* 0x000fe20003f06070 */
[----:B------:R-:W-:Y:S01]  /*0f40*/  IMAD.MOV.U32 R4, RZ, RZ, RZ ;  /* 0x000000ffff047224 */ /* 0x000fe200078e00ff */
[----:B------:R-:W-:Y:S01]  /*0f50*/  UMOV UR17, URZ ;  /* 0x000000ff00117c82 */ /* 0x000fe20008000000 */
[----:B------:R-:W-:Y:S01]  /*0f60*/  VIADD R3, R5, UR4 ;  /* 0x0000000405037c36 */ /* 0x000fe20008000000 */
[----:B------:R-:W-:Y:S01]  /*0f70*/  UMOV UR15, URZ ;  /* 0x000000ff000f7c82 */ /* 0x000fe20008000000 */
[C---:B------:R-:W-:Y:S01]  /*0f80*/  IMAD R0, R21.reuse, 0x700, R0 ;  /* 0x0000070015007824 */ /* 0x040fe200078e0200 */
[----:B------:R-:W-:Y:S01]  /*0f90*/  LEA R7, R21, UR6, 0xa ;  /* 0x0000000615077c11 */ /* 0x000fe2000f8e50ff */
[----:B------:R-:W-:Y:S01]  /*0fa0*/  IMAD.HI.U32 R3, R3, -0x1e0387f1, RZ ;  /* 0xe1fc780f03037827 */ /* 0x000fe200078e00ff */
[----:B------:R-:W-:Y:S01]  /*0fb0*/  UMOV UR6, 0x1c0 ;  /* 0x000001c000067882 */ /* 0x000fe20000000000 */
[----:B------:R-:W-:Y:S01]  /*0fc0*/  UMOV UR7, 0x1c4 ;  /* 0x000001c400077882 */ /* 0x000fe20000000000 */
[----:B------:R-:W-:Y:S01]  /*0fd0*/  SEL R7, R7, RZ, !P0 ;  /* 0x000000ff07077207 */ /* 0x000fe20004000000 */
[----:B------:R-:W-:Y:S01]  /*0fe0*/  UMOV UR4, 0x1c0 ;  /* 0x000001c000047882 */ /* 0x000fe20000000000 */
[----:B------:R-:W-:Y:S01]  /*0ff0*/  SEL R5, R0, RZ, !P0 ;  /* 0x000000ff00057207 */ /* 0x000fe20004000000 */
[----:B------:R-:W-:Y:S01]  /*1000*/  UMOV UR5, 0x1c4 ;  /* 0x000001c400057882 */ /* 0x000fe20000000000 */
[----:B------:R-:W-:-:S07]  /*1010*/  SHF.R.U32.HI R3, RZ, 0x7, R3 ;  /* 0x00000007ff037819 */ /* 0x000fce0000011603 */
.L_x_24:
[----:B------:R-:W-:Y:S02]  /*1020*/  USHF.R.U32.HI UR10, URZ, 0x1, UR17 ;  /* 0x00000001ff0a7899 */ /* 0x000fe40008011611 */
[----:B------:R-:W-:Y:S02]  /*1030*/  USHF.L.U32 UR9, UR17, 0x3, URZ ;  /* 0x0000000311097899 */ /* 0x000fe400080006ff */
[----:B------:R-:W-:Y:S02]  /*1040*/  ULOP3.LUT UR10, UR10, 0x1, URZ, 0xc, !UPT ;  /* 0x000000010a0a7892 */ /* 0x000fe4000f8e0cff */
[----:B------:R-:W-:Y:S02]  /*1050*/  ULOP3.LUT UR9, UR9, 0x8, URZ, 0xc0, !UPT ;  /* 0x0000000809097892 */ /* 0x000fe4000f8ec0ff */
[----:B------:R-:W-:Y:S02]  /*1060*/  USHF.L.U32 UR10, UR10, 0x1f, URZ ;  /* 0x0000001f0a0a7899 */ /* 0x000fe400080006ff */
[----:B------:R-:W-:-:S02]  /*1070*/  ULOP3.LUT UR12, UR17, 0x1, URZ, 0xc0, !UPT ;  /* 0x00000001110c7892 */ /* 0x000fc4000f8ec0ff */
[----:B------:R-:W-:Y:S01]  /*1080*/  MOV R0, UR9 ;  /* 0x0000000900007c02 */ /* 0x000fe20008000f00 */
[----:B------:R-:W-:Y:S01]  /*1090*/  UIADD3 UR9, UPT, UPT, UR8, UR9, URZ ;  /* 0x0000000908097290 */ /* 0x000fe2000fffe0ff */
[----:B------:R-:W-:Y:S01]  /*10a0*/  MOV R9, UR10 ;  /* 0x0000000a00097c02 */ /* 0x000fe20008000f00 */
[----:B------:R-:W-:Y:S02]  /*10b0*/  UIMAD UR12, UR12, 0xe0, URZ ;  /* 0x000000e00c0c78a4 */ /* 0x000fe4000f8e02ff */
[----:B------:R-:W-:Y:S01]  /*10c0*/  UIADD3 UR11, UPT, UPT, UR9, 0x31860, URZ ;  /* 0x00031860090b7890 */ /* 0x000fe2000fffe0ff */
[----:B------:R-:W1:Y:S02]  /*10d0*/  SYNCS.PHASECHK.TRANS64.TRYWAIT P0, [R0+UR8+0x31870], R9 ;  /* 0x03187009000075a7 */ /* 0x000e640008001108 */
[----:B-1----:R-:W-:Y:S09]  /*10e0*/  @!P0 BRA `(.L_x_18) ;  /* 0x0000003000208947 */ /* 0x002ff20003800000 */
.L_x_62:
[----:B------:R-:W-:Y:S01]  /*10f0*/  NOP ;  /* 0x0000000000007918 */ /* 0x000fe20000000000 */
[----:B------:R-:W-:-:S05]  /*1100*/  UMOV UR16, URZ ;  /* 0x000000ff00107c82 */ /* 0x000fca0008000000 */
.L_x_23:
[----:B------:R-:W-:Y:S01]  /*1110*/  ULEA UR10, UR15, UR8, 0x3 ;  /* 0x000000080f0a7291 */ /* 0x000fe2000f8e18ff */
[----:B-1----:R-:W-:Y:S01]  /*1120*/  SHF.L.U32 R9, R4, 0x1f, RZ ;  /* 0x0000001f04097819 */ /* 0x002fe200000006ff */
[----:B------:R-:W-:Y:S01]  /*1130*/  ULOP3.LUT UP0, UR14, UR16, 0x2, URZ, 0xc0, !UPT ;  /* 0x00000002100e7892 */ /* 0x000fe2000f80c0ff */
[----:B------:R-:W-:Y:S06]  /*1140*/  MOV R0, UR15 ;  /* 0x0000000f00007c02 */ /* 0x000fec0008000f00 */
[----:B------:R-:W1:Y:S02]  /*1150*/  SYNCS.PHASECHK.TRANS64.TRYWAIT P0, [UR10+0x31840], R9 ;  /* 0x03184009ff0075a7 */ /* 0x000e64000800110a */
[----:B-12---:R-:W-:Y:S05]  /*1160*/  @!P0 BRA `(.L_x_19) ;  /* 0x0000003000208947 */ /* 0x006fea0003800000 */
.L_x_64:
[----:B------:R-:W-:Y:S01]  /*1170*/  NOP ;  /* 0x0000000000007918 */ /* 0x000fe20000000000 */
[----:B------:R-:W-:Y:S05]  /*1180*/  BRA.U UP0, `(.L_x_20) ;  /* 0x0000000100487547 */ /* 0x000fea000b800000 */
[----:B------:R-:W-:Y:S02]  /*1190*/  ULEA UR22, UR15, UR8, 0x9 ;  /* 0x000000080f167291 */ /* 0x000fe4000f8e48ff */
[----:B------:R-:W-:Y:S02]  /*11a0*/  ULEA UR9, UR15, UR8, 0xa ;  /* 0x000000080f097291 */ /* 0x000fe4000f8e50ff */
[----:B------:R-:W-:Y:S02]  /*11b0*/  UIADD3 UR22, UPT, UPT, UR22, 0x30000, URZ ;  /* 0x0003000016167890 */ /* 0x000fe4000fffe0ff */
[----:B------:R-:W-:Y:S02]  /*11c0*/  UIADD3 UR13, UPT, UPT, UR9, 0x30800, URZ ;  /* 0x00030800090d7890 */ /* 0x000fe4000fffe0ff */
[----:B------:R-:W-:Y:S02]  /*11d0*/  UIADD3 UR9, UPT, UPT, UR9, 0x30a00, URZ ;  /* 0x00030a0009097890 */ /* 0x000fe4000fffe0ff */
[----:B------:R-:W-:Y:S02]  /*11e0*/  USHF.R.U32.HI UR22, URZ, 0x4, UR22 ;  /* 0x00000004ff167899 */ /* 0x000fe40008011616 */
[----:B------:R-:W-:Y:S02]  /*11f0*/  USHF.R.U32.HI UR13, URZ, 0x4, UR13 ;  /* 0x00000004ff0d7899 */ /* 0x000fe4000801160d */
[----:B------:R-:W-:Y:S02]  /*1200*/  USHF.R.U32.HI UR9, URZ, 0x4, UR9 ;  /* 0x00000004ff097899 */ /* 0x000fe40008011609 */
[----:B------:R-:W-:Y:S02]  /*1210*/  ULOP3.LUT UR18, UR22, 0x3fe0, URZ, 0xc0, !UPT ;  /* 0x00003fe016127892 */ /* 0x000fe4000f8ec0ff */
[----:B------:R-:W-:Y:S02]  /*1220*/  ULOP3.LUT UR20, UR13, 0x3fc0, URZ, 0xc0, !UPT ;  /* 0x00003fc00d147892 */ /* 0x000fe4000f8ec0ff */
[----:B------:R-:W-:Y:S01]  /*1230*/  ULOP3.LUT UR22, UR9, 0x3fe0, URZ, 0xc0, !UPT ;  /* 0x00003fe009167892 */ /* 0x000fe2000f8ec0ff */
[----:B------:R-:W-:Y:S01]  /*1240*/  UMOV UR19, 0x4008 ;  /* 0x0000400800137882 */ /* 0x000fe20000000000 */
[----:B------:R-:W-:Y:S01]  /*1250*/  UMOV UR21, 0x4008 ;  /* 0x0000400800157882 */ /* 0x000fe20000000000 */
[----:B------:R-:W-:Y:S02]  /*1260*/  UMOV UR23, 0x4008 ;  /* 0x0000400800177882 */ /* 0x000fe40000000000 */
[----:B------:R2:W-:Y:S02]  /*1270*/  UTCCP.T.S.4x32dp128bit tmem[0x1c0], gdesc[UR18] ;  /* 0x0001c012ff0079e7 */ /* 0x0005e40009100000 */
[----:B------:R2:W-:Y:S02]  /*1280*/  UTCCP.T.S.4x32dp128bit tmem[0x1c4], gdesc[UR20] ;  /* 0x0001c414ff0079e7 */ /* 0x0005e40009100000 */
[----:B------:R2:W-:Y:S01]  /*1290*/  UTCCP.T.S.4x32dp128bit tmem[0x1c8], gdesc[UR22] ;  /* 0x0001c816ff0079e7 */ /* 0x0005e20009100000 */
[----:B------:R-:W-:Y:S02]  /*12a0*/  NOP ;  /* 0x0000000000007918 */ /* 0x000fe40000000000 */
.L_x_20:
[----:B------:R-:W-:Y:S01]  /*12b0*/  UISETP.NE.AND UP0, UPT, UR15, 0x3, UPT ;  /* 0x000000030f00788c */ /* 0x000fe2000bf05270 */
[----:B-1----:R-:W1:Y:S01]  /*12c0*/  SHFL.IDX PT, R2, R7, R0, 0x1f ;  /* 0x00001f0007027589 */ /* 0x002e6200000e0000 */
[----:B------:R-:W-:Y:S01]  /*12d0*/  UIADD3 UR9, UPT, UPT, UR15, 0x1, URZ ;  /* 0x000000010f097890 */ /* 0x000fe2000fffe0ff */
[----:B------:R-:W-:Y:S03]  /*12e0*/  NOP ;  /* 0x0000000000007918 */ /* 0x000fe60000000000 */
[----:B------:R-:W-:Y:S03]  /*12f0*/  USEL UR9, UR9, URZ, UP0 ;  /* 0x000000ff09097287 */ /* 0x000fe60008000000 */
[----:B------:R3:W4:Y:S01]  /*1300*/  SHFL.IDX PT, R6, R5, R0, 0x1f ;  /* 0x00001f0005067589 */ /* 0x00072200000e0000 */
[----:B------:R-:W-:Y:S02]  /*1310*/  USHF.L.U32 UR15, UR14, 0x4, URZ ;  /* 0x000000040e0f7899 */ /* 0x000fe400080006ff */
[----:B------:R-:W-:Y:S02]  /*1320*/  ULEA UR13, UR9, UR8, 0x3 ;  /* 0x00000008090d7291 */ /* 0x000fe4000f8e18ff */
[----:B------:R-:W-:Y:S01]  /*1330*/  ULEA UR14, UR14, 0x8b8, 0xd ;  /* 0x000008b80e0e7891 */ /* 0x000fe2000f8e68ff */
[----:B------:R-:W-:Y:S01]  /*1340*/  ISETP.NE.AND P0, PT, RZ, UR9, PT ;  /* 0x00000009ff007c0c */ /* 0x000fe2000bf05270 */
[----:B------:R-:W-:Y:S02]  /*1350*/  UISETP.NE.AND UP0, UPT, UR16, URZ, UPT ;  /* 0x000000ff1000728c */ /* 0x000fe4000bf05270 */
[----:B------:R-:W-:Y:S01]  /*1360*/  UPRMT UR15, UR15, 0x5410, UR14 ;  /* 0x000054100f0f7896 */ /* 0x000fe2000800000e */
[----:B------:R-:W-:Y:S01]  /*1370*/  SEL R11, RZ, 0x1, P0 ;  /* 0x00000001ff0b7807 */ /* 0x000fe20000000000 */
[----:B------:R-:W-:Y:S01]  /*1380*/  UIADD3 UR10, UPT, UPT, UR10, 0x31820, URZ ;  /* 0x000318200a0a7890 */ /* 0x000fe2000fffe0ff */
[----:B------:R-:W-:Y:S02]  /*1390*/  UMOV UR14, URZ ;  /* 0x000000ff000e7c82 */ /* 0x000fe40008000000 */
[----:B------:R-:W-:Y:S01]  /*13a0*/  LOP3.LUT R4, R4, R11, RZ, 0x3c, !PT ;  /* 0x0000000b04047212 */ /* 0x000fe200078e3cff */
[----:B--2---:R-:W-:Y:S01]  /*13b0*/  UMOV UR21, 0x40004040 ;  /* 0x4000404000157882 */ /* 0x004fe20000000000 */
[----:B------:R-:W-:Y:S01]  /*13c0*/  UMOV UR19, 0x40004040 ;  /* 0x4000404000137882 */ /* 0x000fe20000000000 */
[----:B------:R-:W-:Y:S01]  /*13d0*/  UMOV UR25, 0x40004040 ;  /* 0x4000404000197882 */ /* 0x000fe20000000000 */
[----:B------:R-:W-:Y:S01]  /*13e0*/  UMOV UR23, 0x40004040 ;  /* 0x4000404000177882 */ /* 0x000fe20000000000 */
[----:B------:R-:W-:Y:S01]  /*13f0*/  IMAD.U32 R9, R4, -0x80000000, RZ ;  /* 0x8000000004097824 */ /* 0x000fe200078e00ff */
[----:B------:R-:W-:Y:S01]  /*1400*/  UMOV UR29, 0x40004040 ;  /* 0x40004040001d7882 */ /* 0x000fe20000000000 */
[----:B------:R-:W-:Y:S01]  /*1410*/  UMOV UR27, 0x40004040 ;  /* 0x40004040001b7882 */ /* 0x000fe20000000000 */
[----:B------:R-:W-:Y:S01]  /*1420*/  UMOV UR33, 0x40004040 ;  /* 0x4000404000217882 */ /* 0x000fe20000000000 */
[----:B------:R-:W-:Y:S01]  /*1430*/  UMOV UR31, 0x40004040 ;  /* 0x40004040001f7882 */ /* 0x000fe20000000000 */
[----:B-1----:R-:W-:Y:S01]  /*1440*/  R2UR UR20, R2 ;  /* 0x00000000021472ca */ /* 0x002fe200000e0000 */
[----:B---3--:R-:W-:Y:S01]  /*1450*/  IMAD.U32 R0, RZ, RZ, UR9 ;  /* 0x00000009ff007e24 */ /* 0x008fe2000f8e00ff */
[----:B----4-:R-:W-:Y:S11]  /*1460*/  R2UR UR18, R6 ;  /* 0x00000000061272ca */ /* 0x010ff600000e0000 */
[----:B------:R-:W-:Y:S02]  /*1470*/  UIADD3 UR24, UPT, UPT, UR20, 0x2, URZ ;  /* 0x0000000214187890 */ /* 0x000fe4000fffe0ff */
[----:B------:R-:W-:Y:S01]  /*1480*/  UIADD3 UR22, UPT, UPT, UR18, 0x2, URZ ;  /* 0x0000000212167890 */ /* 0x000fe2000fffe0ff */
[----:B------:R1:W-:Y:S01]  /*1490*/  UTCQMMA gdesc[UR20], gdesc[UR18], tmem[UR12], tmem[UR14], idesc[UR15], tmem[UR6], UP0 ;  /* 0x00060e1214007dea */ /* 0x0003e2000800030c */
[----:B------:R-:W-:Y:S02]  /*14a0*/  UIADD3 UR28, UPT, UPT, UR20, 0x4, URZ ;  /* 0x00000004141c7890 */ /* 0x000fe4000fffe0ff */
[----:B------:R-:W-:Y:S02]  /*14b0*/  UIADD3 UR26, UPT, UPT, UR18, 0x4, URZ ;  /* 0x00000004121a7890 */ /* 0x000fe4000fffe0ff */
[----:B------:R-:W-:Y:S02]  /*14c0*/  UIADD3 UR32, UPT, UPT, UR20, 0x6, URZ ;  /* 0x0000000614207890 */ /* 0x000fe4000fffe0ff */
[----:B------:R-:W-:Y:S01]  /*14d0*/  UIADD3 UR30, UPT, UPT, UR18, 0x6, URZ ;  /* 0x00000006121e7890 */ /* 0x000fe2000fffe0ff */
[----:B------:R1:W-:Y:S04]  /*14e0*/  UTCQMMA gdesc[UR24], gdesc[UR22], tmem[UR12], tmem[UR14], idesc[UR15], tmem[UR6], UPT ;  /* 0x00060e1618007dea */ /* 0x0003e8000b80030c */
[----:B------:R1:W-:Y:S04]  /*14f0*/  UTCQMMA gdesc[UR28], gdesc[UR26], tmem[UR12], tmem[UR14], idesc[UR15], tmem[UR6], UPT ;  /* 0x00060e1a1c007dea */ /* 0x0003e8000b80030c */
[----:B------:R1:W-:Y:S01]  /*1500*/  UTCQMMA gdesc[UR32], gdesc[UR30], tmem[UR12], tmem[UR14], idesc[UR15], tmem[UR6], UPT ;  /* 0x00060e1e20007dea */ /* 0x0003e2000b80030c */
[----:B------:R1:W-:Y:S01]  /*1510*/  UTCBAR [UR10], URZ ;  /* 0x000000ff0a0073e9 */ /* 0x0003e200080000ff */
[----:B------:R-:W2:Y:S02]  /*1520*/  SYNCS.PHASECHK.TRANS64.TRYWAIT P0, [UR13+0x31840], R9 ;  /* 0x03184009ff0075a7 */ /* 0x000ea4000800110d */
[----:B-12---:R-:W-:Y:S05]  /*1530*/  @!P0 BRA `(.L_x_21) ;  /* 0x0000002c00488947 */ /* 0x006fea0003800000 */
.L_x_66:
[----:B------:R-:W-:Y:S01]  /*1540*/  UIADD3 UR10, UPT, UPT, UR16, 0x1, URZ ;  /* 0x00000001100a7890 */ /* 0x000fe2000fffe0ff */
[----:B-1----:R-:W1:Y:S01]  /*1550*/  SHFL.IDX PT, R2, R7, R0, 0x1f ;  /* 0x00001f0007027589 */ /* 0x002e6200000e0000 */
[----:B------:R-:W-:Y:S02]  /*1560*/  UIADD3 UR13, UPT, UPT, UR13, 0x31820, URZ ;  /* 0x000318200d0d7890 */ /* 0x000fe4000fffe0ff */
[----:B------:R-:W-:Y:S05]  /*1570*/  USHF.L.U32 UR14, UR10, 0xd, URZ ;  /* 0x0000000d0a0e7899 */ /* 0x000fea00080006ff */
[----:B------:R-:W2:Y:S01]  /*1580*/  SHFL.IDX PT, R6, R5, R0, 0x1f ;  /* 0x00001f0005067589 */ /* 0x000ea200000e0000 */
[----:B------:R-:W-:Y:S01]  /*1590*/  USHF.L.U32 UR15, UR10, 0x4, URZ ;  /* 0x000000040a0f7899 */ /* 0x000fe200080006ff */
[----:B------:R-:W-:Y:S01]  /*15a0*/  NOP ;  /* 0x0000000000007918 */ /* 0x000fe20000000000 */
[----:B------:R-:W-:Y:S01]  /*15b0*/  ULOP3.LUT UR14, UR14, 0x6000, URZ, 0xc0, !UPT ;  /* 0x000060000e0e7892 */ /* 0x000fe2000f8ec0ff */
[----:B------:R-:W-:Y:S01]  /*15c0*/  NOP ;  /* 0x0000000000007918 */ /* 0x000fe20000000000 */
[----:B------:R-:W-:Y:S02]  /*15d0*/  ULOP3.LUT UR15, UR15, 0x30, URZ, 0xc0, !UPT ;  /* 0x000000300f0f7892 */ /* 0x000fe4000f8ec0ff */
[----:B------:R-:W-:Y:S02]  /*15e0*/  ULOP3.LUT UR14, UR14, 0x8b8, URZ, 0xfc, !UPT ;  /* 0x000008b80e0e7892 */ /* 0x000fe4000f8efcff */
[----:B------:R-:W-:Y:S02]  /*15f0*/  UISETP.NE.AND UP0, UPT, UR10, 0x37, UPT ;  /* 0x000000370a00788c */ /* 0x000fe4000bf05270 */
[----:B------:R-:W-:Y:S01]  /*1600*/  UPRMT UR15, UR15, 0x5410, UR14 ;  /* 0x000054100f0f7896 */ /* 0x000fe2000800000e */
[----:B------:R-:W-:Y:S02]  /*1610*/  UMOV UR21, 0x40004040 ;  /* 0x4000404000157882 */ /* 0x000fe40000000000 */
[----:B------:R-:W-:Y:S01]  /*1620*/  UMOV UR14, URZ ;  /* 0x000000ff000e7c82 */ /* 0x000fe20008000000 */
[----:B------:R-:W-:Y:S01]  /*1630*/  UMOV UR19, 0x40004040 ;  /* 0x4000404000137882 */ /* 0x000fe20000000000 */
[----:B------:R-:W-:Y:S01]  /*1640*/  UMOV UR25, 0x40004040 ;  /* 0x4000404000197882 */ /* 0x000fe20000000000 */
[----:B------:R-:W-:Y:S01]  /*1650*/  UMOV UR23, 0x40004040 ;  /* 0x4000404000177882 */ /* 0x000fe20000000000 */
[----:B------:R-:W-:Y:S01]  /*1660*/  UMOV UR29, 0x40004040 ;  /* 0x40004040001d7882 */ /* 0x000fe20000000000 */
[----:B-1----:R-:W-:Y:S01]  /*1670*/  R2UR UR20, R2 ;  /* 0x00000000021472ca */ /* 0x002fe200000e0000 */
[----:B------:R-:W-:Y:S01]  /*1680*/  UMOV UR27, 0x40004040 ;  /* 0x40004040001b7882 */ /* 0x000fe20000000000 */
[----:B--2---:R-:W-:Y:S01]  /*1690*/  R2UR UR18, R6 ;  /* 0x00000000061272ca */ /* 0x004fe200000e0000 */
[----:B------:R-:W-:Y:S01]  /*16a0*/  UMOV UR33, 0x40004040 ;  /* 0x4000404000217882 */ /* 0x000fe20000000000 */
[----:B------:R-:W-:Y:S09]  /*16b0*/  UMOV UR31, 0x40004040 ;  /* 0x40004040001f7882 */ /* 0x000ff20000000000 */
[----:B------:R-:W-:Y:S02]  /*16c0*/  UIADD3 UR24, UPT, UPT, UR20, 0x2, URZ ;  /* 0x0000000214187890 */ /* 0x000fe4000fffe0ff */
[----:B------:R-:W-:Y:S01]  /*16d0*/  UIADD3 UR22, UPT, UPT, UR18, 0x2, URZ ;  /* 0x0000000212167890 */ /* 0x000fe2000fffe0ff */
[----:B------:R1:W-:Y:S01]  /*16e0*/  UTCQMMA gdesc[UR20], gdesc[UR18], tmem[UR12], tmem[UR14], idesc[UR15], tmem[UR4], UPT ;  /* 0x00040e1214007dea */ /* 0x0003e2000b80030c */
        /* <DEDUP_REMOVED lines=8> */
[----:B------:R-:W-:Y:S05]  /*1770*/  BRA.U UP0, `(.L_x_22) ;  /* 0x0000000100087547 */ /* 0x000fea000b800000 */
[----:B------:R2:W-:Y:S01]  /*1780*/  UTCBAR [UR11], URZ ;  /* 0x000000ff0b0073e9 */ /* 0x0005e200080000ff */
[----:B------:R-:W-:Y:S01]  /*1790*/  NOP ;  /* 0x0000000000007918 */ /* 0x000fe20000000000 */
.L_x_22:
[----:B------:R-:W-:Y:S02]  /*17a0*/  UISETP.NE.AND UP0, UPT, UR9, 0x3, UPT ;  /* 0x000000030900788c */ /* 0x000fe4000bf05270 */
[----:B------:R-:W-:Y:S02]  /*17b0*/  UIADD3 UR9, UPT, UPT, UR9, 0x1, URZ ;  /* 0x0000000109097890 */ /* 0x000fe4000fffe0ff */
[----:B------:R-:W-:Y:S02]  /*17c0*/  UIADD3 UR16, UPT, UPT, UR16, 0x2, URZ ;  /* 0x0000000210107890 */ /* 0x000fe4000fffe0ff */
[----:B-1----:R-:W-:Y:S02]  /*17d0*/  USEL UR15, UR9, URZ, UP0 ;  /* 0x000000ff090f7287 */ /* 0x002fe40008000000 */
[----:B------:R-:W-:Y:S04]  /*17e0*/  UISETP.NE.AND UP0, UPT, UR16, 0x38, UPT ;  /* 0x000000381000788c */ /* 0x000fe8000bf05270 */
[----:B------:R-:W-:Y:S04]  /*17f0*/  ISETP.NE.AND P0, PT, RZ, UR15, PT ;  /* 0x0000000fff007c0c */ /* 0x000fe8000bf05270 */
[----:B------:R-:W-:Y:S04]  /*1800*/  SEL R9, RZ, 0x1, P0 ;  /* 0x00000001ff097807 */ /* 0x000fe80000000000 */
[----:B------:R-:W-:Y:S01]  /*1810*/  LOP3.LUT R4, R4, R9, RZ, 0x3c, !PT ;  /* 0x0000000904047212 */ /* 0x000fe200078e3cff */
[----:B------:R-:W-:Y:S06]  /*1820*/  BRA.U UP0, `(.L_x_23) ;  /* 0xfffffff900387547 */ /* 0x000fec000b83ffff */
[----:B------:R-:W-:-:S13]  /*1830*/  ISETP.NE.AND P0, PT, R3, UR17, PT ;  /* 0x0000001103007c0c */ /* 0x000fda000bf05270 */
[----:B--2---:R-:W-:Y:S05]  /*1840*/  @!P0 EXIT ;  /* 0x000000000000894d */ /* 0x004fea0003800000 */
[----:B------:R-:W-:Y:S01]  /*1850*/  UIADD3 UR17, UPT, UPT, UR17, 0x1, URZ ;  /* 0x0000000111117890 */ /* 0x000fe2000fffe0ff */
[----:B------:R-:W-:Y:S11]  /*1860*/  BRA `(.L_x_24) ;  /* 0xfffffff400ec7947 */ /* 0x000ff6000383ffff */
.L_x_11:
[----:B------:R-:W-:-:S13]  /*1870*/  ELECT P0, URZ, PT ;  /* 0x0000000000ff782f */ /* 0x000fda0003800000 */
[----:B------:R-:W-:Y:S05]  /*1880*/  @!P0 BRA `(.L_x_13) ;  /* 0x0000000800948947 */ /* 0x000fea0003800000 */
[----:B------:R-:W1:Y:S02]  /*1890*/  S2R R12, SR_CTAID.X ;  /* 0x00000000000c7919 */ /* 0x000e640000002500 */
[----:B-1----:R-:W-:-:S13]  /*18a0*/  ISETP.GE.U32.AND P0, PT, R12, R5, PT ;  /* 0x000000050c00720c */ /* 0x002fda0003f06070 */
[----:B------:R-:W-:Y:S05]  /*18b0*/  @P0 EXIT ;  /* 0x000000000000094d */ /* 0x000fea0003800000 */
[----:B------:R-:W1:Y:S01]  /*18c0*/  LDC.64 R16, c[0x0][0x348] ;  /* 0x0000d200ff107b82 */ /* 0x000e620000000a00 */
[-C--:B------:R-:W-:Y:S01]  /*18d0*/  LOP3.LUT R0, RZ, R12.reuse, RZ, 0x33, !PT ;  /* 0x0000000cff007212 */ /* 0x080fe200078e33ff */
[----:B------:R-:W-:Y:S02]  /*18e0*/  HFMA2 R13, -RZ, RZ, 0, 0 ;  /* 0x00000000ff0d7431 */ /* 0x000fe400000001ff */
[----:B------:R-:W-:Y:S02]  /*18f0*/  IMAD.MOV.U32 R14, RZ, RZ, RZ ;  /* 0x000000ffff0e7224 */ /* 0x000fe400078e00ff */
[----:B------:R-:W-:Y:S02]  /*1900*/  IMAD.IADD R0, R5, 0x1, R0 ;  /* 0x0000000105007824 */ /* 0x000fe400078e0200 */
[----:B------:R-:W2:Y:S02]  /*1910*/  LDC.64 R6, c[0x0][0x358] ;  /* 0x0000d600ff067b82 */ /* 0x000ea40000000a00 */
[----:B------:R-:W-:Y:S01]  /*1920*/  IMAD.HI.U32 R11, R0, -0x1e0387f1, RZ ;  /* 0xe1fc780f000b7827 */ /* 0x000fe200078e00ff */
[----:B------:R-:W-:-:S04]  /*1930*/  MOV R0, R12 ;  /* 0x0000000c00007202 */ /* 0x000fc80000000f00 */
[----:B------:R-:W-:-:S07]  /*1940*/  SHF.R.U32.HI R11, RZ, 0x7, R11 ;  /* 0x00000007ff0b7819 */ /* 0x000fce000001160b */
.L_x_30:
[----:B------:R-:W-:Y:S02]  /*1950*/  SHF.R.U32.HI R3, RZ, 0x4, R0 ;  /* 0x00000004ff037819 */ /* 0x000fe40000011600 */
[----:B------:R-:W-:-:S03]  /*1960*/  MOV R4, 0x19d0 ;  /* 0x000019d000047802 */ /* 0x000fc60000000f00 */
[----:B------:R-:W-:-:S04]  /*1970*/  IMAD.HI.U32 R3, R3, 0xd79435f, RZ ;  /* 0x0d79435f03037827 */ /* 0x000fc800078e00ff */
[C---:B------:R-:W-:Y:S02]  /*1980*/  IMAD R35, R3.reuse, -0x10, R20 ;  /* 0xfffffff003237824 */ /* 0x040fe400078e0214 */
[----:B------:R-:W-:-:S03]  /*1990*/  IMAD R0, R3, -0x130, R0 ;  /* 0xfffffed003007824 */ /* 0x000fc600078e0200 */
[----:B------:R-:W-:Y:S02]  /*19a0*/  VIMNMX.U32 R35, PT, PT, R35, 0x10, PT ;  /* 0x0000001023237848 */ /* 0x000fe40003fe0000 */
[----:B-1----:R-:W-:Y:S02]  /*19b0*/  LOP3.LUT R8, R0, 0xffff, RZ, 0xc0, !PT ;  /* 0x0000ffff00087812 */ /* 0x002fe400078ec0ff */
[----:B-12---:R-:W-:Y:S05]  /*19c0*/  CALL.REL.NOINC `($__internal_3_$__cuda_sm20_div_u16) ;  /* 0x0000002800ec7944 */ /* 0x006fea0003c00000 */
[----:B------:R-:W-:Y:S01]  /*19d0*/  PRMT R35, R35, 0x9910, RZ ;  /* 0x0000991023237816 */ /* 0x000fe200000000ff */
[----:B------:R-:W1:Y:S01]  /*19e0*/  S2R R8, SR_CgaCtaId ;  /* 0x0000000000087919 */ /* 0x000e620000008800 */
[----:B------:R-:W-:Y:S01]  /*19f0*/  PRMT R2, R36, 0x9910, RZ ;  /* 0x0000991024027816 */ /* 0x000fe200000000ff */
[----:B------:R-:W2:Y:S01]  /*1a00*/  LDC.64 R4, c[0x0][0x380] ;  /* 0x0000e000ff047b82 */ /* 0x000ea20000000a00 */
[----:B------:R-:W-:-:S03]  /*1a10*/  MOV R10, 0x100 ;  /* 0x00000100000a7802 */ /* 0x000fc60000000f00 */
[----:B------:R-:W-:-:S04]  /*1a20*/  IMAD R2, R35, R2, RZ ;  /* 0x0000000223027224 */ /* 0x000fc800078e02ff */
[----:B------:R-:W-:-:S05]  /*1a30*/  IMAD.MOV R2, RZ, RZ, -R2 ;  /* 0x000000ffff027224 */ /* 0x000fca00078e0a02 */
[----:B------:R-:W-:-:S05]  /*1a40*/  PRMT R9, R2, 0x7710, RZ ;  /* 0x0000771002097816 */ /* 0x000fca00000000ff */
[----:B------:R-:W-:Y:S01]  /*1a50*/  IMAD.IADD R2, R0, 0x1, R9 ;  /* 0x0000000100027824 */ /* 0x000fe200078e0209 */
[----:B------:R-:W-:Y:S01]  /*1a60*/  LOP3.LUT R9, R36, 0xffff, RZ, 0xc0, !PT ;  /* 0x0000ffff24097812 */ /* 0x000fe200078ec0ff */
[----:B------:R-:W-:-:S03]  /*1a70*/  IMAD.MOV.U32 R0, RZ, RZ, RZ ;  /* 0x000000ffff007224 */ /* 0x000fc600078e00ff */
[----:B------:R-:W-:Y:S01]  /*1a80*/  LOP3.LUT R2, R2, 0xffff, RZ, 0xc0, !PT ;  /* 0x0000ffff02027812 */ /* 0x000fe200078ec0ff */
[----:B------:R-:W-:-:S04]  /*1a90*/  IMAD R9, R9, 0xe0, RZ ;  /* 0x000000e009097824 */ /* 0x000fc800078e02ff */
[----:B------:R-:W-:Y:S01]  /*1aa0*/  IMAD R2, R3, 0x10, R2 ;  /* 0x0000001003027824 */ /* 0x000fe200078e0202 */
[----:B------:R-:W-:-:S04]  /*1ab0*/  MOV R3, 0x400 ;  /* 0x0000040000037802 */ /* 0x000fc80000000f00 */
[----:B------:R-:W-:Y:S02]  /*1ac0*/  SHF.L.U32 R2, R2, 0x7, RZ ;  /* 0x0000000702027819 */ /* 0x000fe400000006ff */
[----:B-1----:R-:W-:-:S03]  /*1ad0*/  LEA R8, R8, R3, 0x18 ;  /* 0x0000000308087211 */ /* 0x002fc600078ec0ff */
[----:B--2---:R-:W-:-:S07]  /*1ae0*/  IMAD.WIDE.U32 R4, R2, 0x4, R4 ;  /* 0x0000000402047825 */ /* 0x004fce00078e0004 */
.L_x_29:
[----:B------:R-:W-:Y:S01]  /*1af0*/  LOP3.LUT R13, R13, 0x1, RZ, 0x3c, !PT ;  /* 0x000000010d0d7812 */ /* 0x000fe200078e3cff */
[----:B------:R-:W-:Y:S05]  /*1b00*/  YIELD ;  /* 0x0000000000007946 */ /* 0x000fea0003800000 */
[----:B------:R-:W-:Y:S04]  /*1b10*/  SHF.L.U32 R3, R13, 0x1f, RZ ;  /* 0x0000001f0d037819 */ /* 0x000fe800000006ff */
[----:B-1----:R-:W1:Y:S02]  /*1b20*/  SYNCS.PHASECHK.TRANS64.TRYWAIT P0, [R8+URZ+0x31820], R3 ;  /* 0x03182003080075a7 */ /* 0x002e6400080011ff */
[----:B-12---:R-:W-:Y:S05]  /*1b30*/  @!P0 BRA `(.L_x_25) ;  /* 0x0000002400e48947 */ /* 0x006fea0003800000 */
.L_x_68:
[----:B------:R-:W2:Y:S01]  /*1b40*/  LDCU.64 UR24, c[0x0][0x348] ;  /* 0x00006900ff1877ac */ /* 0x000ea20008000a00 */
[----:B------:R-:W-:Y:S01]  /*1b50*/  R2UR UR4, R6 ;  /* 0x00000000060472ca */ /* 0x000fe200000e0000 */
[----:B-1----:R-:W-:Y:S01]  /*1b60*/  IMAD.MOV.U32 R19, RZ, RZ, 0xb580 ;  /* 0x0000b580ff137424 */ /* 0x002fe200078e00ff */
[----:B------:R-:W-:Y:S01]  /*1b70*/  R2UR UR5, R7 ;  /* 0x00000000070572ca */ /* 0x000fe200000e0000 */
[----:B------:R-:W-:Y:S01]  /*1b80*/  IMAD.U32 R15, R13, -0x80000000, RZ ;  /* 0x800000000d0f7824 */ /* 0x000fe200078e00ff */
[----:B------:R-:W-:Y:S01]  /*1b90*/  R2UR UR19, R2 ;  /* 0x00000000021372ca */ /* 0x000fe200000e0000 */
[----:B------:R-:W-:Y:S01]  /*1ba0*/  UMOV UR6, 0x0 ;  /* 0x0000000000067882 */ /* 0x000fe20000000000 */
[----:B------:R-:W-:Y:S01]  /*1bb0*/  UMOV UR7, 0x10000000 ;  /* 0x1000000000077882 */ /* 0x000fe20000000000 */
[----:B------:R-:W-:Y:S02]  /*1bc0*/  R2UR UR15, R0 ;  /* 0x00000000000f72ca */ /* 0x000fe400000e0000 */
[----:B------:R-:W-:Y:S02]  /*1bd0*/  R2UR UR22, R9 ;  /* 0x00000000091672ca */ /* 0x000fe400000e0000 */
[C---:B------:R-:W-:Y:S02]  /*1be0*/  IADD3 R22, P0, PT, R16.reuse, 0xc0, RZ ;  /* 0x000000c010167810 */ /* 0x040fe40007f1e0ff */
[----:B------:R-:W-:Y:S02]  /*1bf0*/  IADD3 R24, P1, PT, R16, 0x40, RZ ;  /* 0x0000004010187810 */ /* 0x000fe40007f3e0ff */
[----:B------:R-:W3:Y:S01]  /*1c00*/  LDG.E.CONSTANT R3, desc[UR4][R4.64] ;  /* 0x0000000404037981 */ /* 0x000ee2000c1e9900 */
[----:B------:R-:W-:Y:S01]  /*1c10*/  R2UR UR9, R8 ;  /* 0x00000000080972ca */ /* 0x000fe200000e0000 */
[--C-:B------:R-:W-:Y:S01]  /*1c20*/  IMAD.X R23, RZ, RZ, R17.reuse, P0 ;  /* 0x000000ffff177224 */ /* 0x100fe200000e0611 */
[----:B------:R-:W-:Y:S01]  /*1c30*/  R2UR UR18, R10 ;  /* 0x000000000a1272ca */ /* 0x000fe200000e0000 */
[----:B------:R-:W-:Y:S01]  /*1c40*/  IMAD.X R25, RZ, RZ, R17, P1 ;  /* 0x000000ffff197224 */ /* 0x000fe200008e0611 */
[----:B------:R-:W-:Y:S01]  /*1c50*/  R2UR UR30, R24 ;  /* 0x00000000181e72ca */ /* 0x000fe200000e0000 */
[----:B------:R-:W-:Y:S01]  /*1c60*/  UMOV UR14, UR19 ;  /* 0x00000013000e7c82 */ /* 0x000fe20008000000 */
[----:B------:R-:W-:Y:S02]  /*1c70*/  R2UR UR26, R22 ;  /* 0x00000000161a72ca */ /* 0x000fe400000e0000 */
[----:B------:R-:W-:Y:S02]  /*1c80*/  R2UR UR31, R25 ;  /* 0x00000000191f72ca */ /* 0x000fe400000e0000 */
[----:B------:R-:W-:Y:S03]  /*1c90*/  R2UR UR27, R23 ;  /* 0x00000000171b72ca */ /* 0x000fe600000e0000 */
[----:B------:R-:W-:Y:S02]  /*1ca0*/  UIADD3 UR17, UPT, UPT, UR9, 0x31800, URZ ;  /* 0x0003180009117890 */ /* 0x000fe4000fffe0ff */
[----:B------:R-:W-:Y:S02]  /*1cb0*/  UIADD3 UR18, UPT, UPT, UR18, -0x100, URZ ;  /* 0xffffff0012127890 */ /* 0x000fe4000fffe0ff */
[----:B------:R-:W-:Y:S02]  /*1cc0*/  UIADD3 UR16, UPT, UPT, UR9, 0x4000, URZ ;  /* 0x0000400009107890 */ /* 0x000fe4000fffe0ff */
[----:B------:R-:W-:Y:S02]  /*1cd0*/  UIADD3 UR8, UPT, UPT, UR9, 0x14000, URZ ;  /* 0x0001400009087890 */ /* 0x000fe4000fffe0ff */
[----:B------:R-:W-:Y:S02]  /*1ce0*/  UIADD3 UR12, UPT, UPT, UR9, 0x30000, URZ ;  /* 0x00030000090c7890 */ /* 0x000fe4000fffe0ff */
[----:B------:R-:W-:Y:S01]  /*1cf0*/  UIADD3 UR20, UPT, UPT, UR9, 0x30800, URZ ;  /* 0x0003080009147890 */ /* 0x000fe2000fffe0ff */
[----:B------:R-:W-:Y:S02]  /*1d00*/  UMOV UR10, UR18 ;  /* 0x00000012000a7c82 */ /* 0x000fe40008000000 */
[----:B------:R1:W-:Y:S01]  /*1d10*/  UTMALDG.2D [UR16], [UR30], desc[UR6] ;  /* 0x000006101e0075b4 */ /* 0x0003e20008009000 */
[----:B------:R-:W-:Y:S01]  /*1d20*/  UMOV UR9, UR17 ;  /* 0x0000001100097c82 */ /* 0x000fe20008000000 */
[----:B------:R-:W-:Y:S01]  /*1d30*/  UMOV UR13, UR17 ;  /* 0x00000011000d7c82 */ /* 0x000fe20008000000 */
[----:B------:R-:W-:Y:S01]  /*1d40*/  UMOV UR21, UR17 ;  /* 0x0000001100157c82 */ /* 0x000fe20008000000 */
[C---:B---3--:R-:W-:Y:S01]  /*1d50*/  IMAD.SHL.U32 R18, R3.reuse, 0x1000, RZ ;  /* 0x0000100003127824 */ /* 0x048fe200078e00ff */
[C---:B------:R-:W-:Y:S01]  /*1d60*/  ISETP.GT.AND P0, PT, R3.reuse, RZ, PT ;  /* 0x000000ff0300720c */ /* 0x040fe20003f04270 */
[----:B--2---:R-:W-:Y:S01]  /*1d70*/  UIADD3 UR28, UP2, UPT, UR24, 0x140, URZ ;  /* 0x00000140181c7890 */ /* 0x004fe2000ff5e0ff */
[----:B------:R-:W-:Y:S01]  /*1d80*/  R2UR UR4, R3 ;  /* 0x00000000030472ca */ /* 0x000fe200000e0000 */
[----:B------:R-:W-:Y:S01]  /*1d90*/  UIADD3 UR24, UP1, UPT, UR24, 0x1c0, URZ ;  /* 0x000001c018187890 */ /* 0x000fe2000ff3e0ff */
[----:B------:R-:W-:Y:S01]  /*1da0*/  SEL R18, R18, RZ, P0 ;  /* 0x000000ff12127207 */ /* 0x000fe20000000000 */
[----:B------:R-:W-:Y:S02]  /*1db0*/  UIADD3.X UR29, UPT, UPT, URZ, UR25, URZ, UP2, !UPT ;  /* 0x00000019ff1d7290 */ /* 0x000fe400097fe4ff */
[----:B------:R-:W-:Y:S02]  /*1dc0*/  UIADD3.X UR25, UPT, UPT, URZ, UR25, URZ, UP1, !UPT ;  /* 0x00000019ff197290 */ /* 0x000fe40008ffe4ff */
[----:B------:R-:W-:Y:S05]  /*1dd0*/  IMAD.IADD R18, R9, 0x1, R18 ;  /* 0x0000000109127824 */ /* 0x000fea00078e0212 */
[----:B------:R-:W-:Y:S01]  /*1de0*/  R2UR UR11, R18 ;  /* 0x00000000120b72ca */ /* 0x000fe200000e0000 */
[----:B------:R-:W-:Y:S04]  /*1df0*/  UISETP.LT.AND UP0, UPT, URZ, UR4, UPT ;  /* 0x00000004ff00728c */ /* 0x000fe8000bf01270 */
[----:B------:R-:W-:Y:S04]  /*1e00*/  USEL UR4, URZ, UR4, !UP0 ;  /* 0x00000004ff047287 */ /* 0x000fe8000c000000 */
[----:B------:R-:W-:Y:S04]  /*1e10*/  UIMAD UR23, UR4, 0xe, UR15 ;  /* 0x0000000e041778a4 */ /* 0x000fe8000f8e020f */
[----:B------:R1:W-:Y:S01]  /*1e20*/  UTMALDG.2D [UR8], [UR26], desc[UR6] ;  /* 0x000006081a0075b4 */ /* 0x0003e20008009000 */
[----:B------:R1:W-:Y:S04]  /*1e30*/  UTMALDG.2D [UR12], [UR28], desc[UR6] ;  /* 0x0000060c1c0075b4 */ /* 0x0003e80008009000 */
[----:B------:R1:W-:Y:S01]  /*1e40*/  UTMALDG.2D [UR20], [UR24], desc[UR6] ;  /* 0x00000614180075b4 */ /* 0x0003e20008009000 */
[----:B------:R1:W-:Y:S01]  /*1e50*/  SYNCS.ARRIVE.TRANS64 RZ, [R8+URZ+0x31800], R19 ;  /* 0x0318001308ff79a7 */ /* 0x0003e200080000ff */
[----:B------:R-:W2:Y:S02]  /*1e60*/  SYNCS.PHASECHK.TRANS64.TRYWAIT P0, [R8+URZ+0x31828], R15 ;  /* 0x0318280f080075a7 */ /* 0x000ea400080011ff */
[----:B-12---:R-:W-:Y:S05]  /*1e70*/  @!P0 BRA `(.L_x_26) ;  /* 0x0000002400308947 */ /* 0x006fea0003800000 */
.L_x_70:
[----:B------:R-:W-:Y:S01]  /*1e80*/  R2UR UR4, R8 ;  /* 0x00000000080472ca */ /* 0x000fe200000e0000 */
[----:B------:R-:W-:Y:S01]  /*1e90*/  UMOV UR14, 0x0 ;  /* 0x00000000000e7882 */ /* 0x000fe20000000000 */
[----:B------:R-:W-:Y:S01]  /*1ea0*/  R2UR UR10, R10 ;  /* 0x000000000a0a72ca */ /* 0x000fe200000e0000 */
[----:B------:R-:W-:Y:S01]  /*1eb0*/  UMOV UR15, 0x10000000 ;  /* 0x10000000000f7882 */ /* 0x000fe20000000000 */
[----:B------:R-:W-:Y:S01]  /*1ec0*/  R2UR UR16, R24 ;  /* 0x00000000181072ca */ /* 0x000fe200000e0000 */
[----:B------:R-:W-:Y:S01]  /*1ed0*/  IMAD.MOV.U32 R19, RZ, RZ, 0xb000 ;  /* 0x0000b000ff137424 */ /* 0x000fe200078e00ff */
[----:B------:R-:W-:Y:S02]  /*1ee0*/  R2UR UR17, R25 ;  /* 0x00000000191172ca */ /* 0x000fe400000e0000 */
[----:B------:R-:W-:Y:S02]  /*1ef0*/  R2UR UR11, R2 ;  /* 0x00000000020b72ca */ /* 0x000fe400000e0000 */
[----:B------:R-:W-:Y:S02]  /*1f00*/  R2UR UR12, R22 ;  /* 0x00000000160c72ca */ /* 0x000fe400000e0000 */
[----:B------:R-:W-:Y:S01]  /*1f10*/  R2UR UR13, R23 ;  /* 0x00000000170d72ca */ /* 0x000fe200000e0000 */
[----:B------:R-:W-:Y:S01]  /*1f20*/  UIADD3 UR9, UPT, UPT, UR4, 0x31808, URZ ;  /* 0x0003180804097890 */ /* 0x000fe2000fffe0ff */
[----:B------:R-:W-:Y:S01]  /*1f30*/  R2UR UR7, R18 ;  /* 0x00000000120772ca */ /* 0x000fe200000e0000 */
[----:B------:R-:W-:Y:S02]  /*1f40*/  UIADD3 UR10, UPT, UPT, UR10, -0x80, URZ ;  /* 0xffffff800a0a7890 */ /* 0x000fe4000fffe0ff */
[----:B------:R-:W-:Y:S02]  /*1f50*/  UIADD3 UR8, UPT, UPT, UR4, 0x8000, URZ ;  /* 0x0000800004087890 */ /* 0x000fe4000fffe0ff */
[----:B------:R-:W-:Y:S01]  /*1f60*/  UIADD3 UR4, UPT, UPT, UR4, 0x1b000, URZ ;  /* 0x0001b00004047890 */ /* 0x000fe2000fffe0ff */
[----:B------:R-:W-:Y:S02]  /*1f70*/  UMOV UR5, UR9 ;  /* 0x0000000900057c82 */ /* 0x000fe40008000000 */
[----:B------:R-:W-:Y:S04]  /*1f80*/  UMOV UR6, UR10 ;  /* 0x0000000a00067c82 */ /* 0x000fe80008000000 */
[----:B------:R2:W-:Y:S02]  /*1f90*/  UTMALDG.2D [UR8], [UR16], desc[UR14] ;  /* 0x00000e08100075b4 */ /* 0x0005e40008009000 */
[----:B------:R2:W-:Y:S01]  /*1fa0*/  UTMALDG.2D [UR4], [UR12], desc[UR14] ;  /* 0x00000e040c0075b4 */ /* 0x0005e20008009000 */
[----:B------:R2:W-:Y:S01]  /*1fb0*/  SYNCS.ARRIVE.TRANS64 RZ, [R8+URZ+0x31808], R19 ;  /* 0x0318081308ff79a7 */ /* 0x0005e200080000ff */
[----:B------:R-:W3:Y:S02]  /*1fc0*/  SYNCS.PHASECHK.TRANS64.TRYWAIT P0, [R8+URZ+0x31830], R15 ;  /* 0x0318300f080075a7 */ /* 0x000ee400080011ff */
[----:B--23--:R-:W-:Y:S05]  /*1fd0*/  @!P0 BRA `(.L_x_27) ;  /* 0x0000002000f48947 */ /* 0x00cfea0003800000 */
.L_x_72:
[----:B------:R-:W-:Y:S01]  /*1fe0*/  R2UR UR4, R8 ;  /* 0x00000000080472ca */ /* 0x000fe200000e0000 */
[----:B------:R-:W-:Y:S01]  /*1ff0*/  UMOV UR14, 0x0 ;  /* 0x00000000000e7882 */ /* 0x000fe20000000000 */
[----:B------:R-:W-:Y:S01]  /*2000*/  R2UR UR10, R10 ;  /* 0x000000000a0a72ca */ /* 0x000fe200000e0000 */
[----:B------:R-:W-:Y:S01]  /*2010*/  UMOV UR15, 0x10000000 ;  /* 0x10000000000f7882 */ /* 0x000fe20000000000 */
[----:B------:R-:W-:Y:S01]  /*2020*/  R2UR UR16, R24 ;  /* 0x00000000181072ca */ /* 0x000fe200000e0000 */
[----:B------:R-:W-:Y:S01]  /*2030*/  VIADD R3, R10, 0x80 ;  /* 0x000000800a037836 */ /* 0x000fe20000000000 */
[----:B------:R-:W-:Y:S02]  /*2040*/  R2UR UR17, R25 ;  /* 0x00000000191172ca */ /* 0x000fe400000e0000 */
[----:B------:R-:W-:Y:S02]  /*2050*/  R2UR UR11, R2 ;  /* 0x00000000020b72ca */ /* 0x000fe400000e0000 */
[----:B------:R-:W-:Y:S02]  /*2060*/  R2UR UR12, R22 ;  /* 0x00000000160c72ca */ /* 0x000fe400000e0000 */
[----:B------:R-:W-:Y:S01]  /*2070*/  R2UR UR13, R23 ;  /* 0x00000000170d72ca */ /* 0x000fe200000e0000 */
[----:B------:R-:W-:Y:S01]  /*2080*/  UIADD3 UR9, UPT, UPT, UR4, 0x31810, URZ ;  /* 0x0003181004097890 */ /* 0x000fe2000fffe0ff */
[----:B------:R-:W-:Y:S01]  /*2090*/  R2UR UR7, R18 ;  /* 0x00000000120772ca */ /* 0x000fe200000e0000 */
[----:B------:R-:W-:Y:S02]  /*20a0*/  UIADD3 UR8, UPT, UPT, UR4, 0xc000, URZ ;  /* 0x0000c00004087890 */ /* 0x000fe4000fffe0ff */
[----:B------:R-:W-:Y:S01]  /*20b0*/  UIADD3 UR4, UPT, UPT, UR4, 0x22000, URZ ;  /* 0x0002200004047890 */ /* 0x000fe2000fffe0ff */
[----:B------:R-:W-:Y:S02]  /*20c0*/  UMOV UR6, UR10 ;  /* 0x0000000a00067c82 */ /* 0x000fe40008000000 */
[----:B------:R-:W-:Y:S04]  /*20d0*/  UMOV UR5, UR9 ;  /* 0x0000000900057c82 */ /* 0x000fe80008000000 */
[----:B------:R2:W-:Y:S03]  /*20e0*/  UTMALDG.2D [UR8], [UR16], desc[UR14] ;  /* 0x00000e08100075b4 */ /* 0x0005e60008009000 */
[----:B------:R2:W-:Y:S01]  /*20f0*/  UTMALDG.2D [UR4], [UR12], desc[UR14] ;  /* 0x00000e040c0075b4 */ /* 0x0005e20008009000 */
[----:B------:R2:W-:Y:S01]  /*2100*/  SYNCS.ARRIVE.TRANS64 RZ, [R8+URZ+0x31810], R19 ;  /* 0x0318101308ff79a7 */ /* 0x0005e200080000ff */
[----:B------:R-:W3:Y:S02]  /*2110*/  SYNCS.PHASECHK.TRANS64.TRYWAIT P0, [R8+URZ+0x31838], R15 ;  /* 0x0318380f080075a7 */ /* 0x000ee400080011ff */
[----:B--23--:R-:W-:Y:S05]  /*2120*/  @!P0 BRA `(.L_x_28) ;  /* 0x0000002000bc8947 */ /* 0x00cfea0003800000 */
.L_x_74:
[----:B------:R-:W-:Y:S01]  /*2130*/  R2UR UR4, R8 ;  /* 0x00000000080472ca */ /* 0x000fe200000e0000 */
[----:B------:R-:W-:Y:S01]  /*2140*/  UMOV UR14, 0x0 ;  /* 0x00000000000e7882 */ /* 0x000fe20000000000 */
[----:B------:R-:W-:Y:S01]  /*2150*/  R2UR UR16, R24 ;  /* 0x00000000181072ca */ /* 0x000fe200000e0000 */
[----:B------:R-:W-:Y:S01]  /*2160*/  UMOV UR15, 0x10000000 ;  /* 0x10000000000f7882 */ /* 0x000fe20000000000 */
[----:B------:R-:W-:Y:S01]  /*2170*/  R2UR UR17, R25 ;  /* 0x00000000191172ca */ /* 0x000fe200000e0000 */
[----:B------:R-:W-:Y:S01]  /*2180*/  VIADD R10, R10, 0x200 ;  /* 0x000002000a0a7836 */ /* 0x000fe20000000000 */
[----:B------:R-:W-:Y:S01]  /*2190*/  R2UR UR10, R3 ;  /* 0x00000000030a72ca */ /* 0x000fe200000e0000 */
[----:B------:R-:W-:Y:S01]  /*21a0*/  VIADD R0, R0, 0x1 ;  /* 0x0000000100007836 */ /* 0x000fe20000000000 */
[----:B------:R-:W-:Y:S02]  /*21b0*/  R2UR UR11, R2 ;  /* 0x00000000020b72ca */ /* 0x000fe400000e0000 */
[----:B------:R-:W-:Y:S02]  /*21c0*/  R2UR UR12, R22 ;  /* 0x00000000160c72ca */ /* 0x000fe400000e0000 */
[----:B------:R-:W-:Y:S01]  /*21d0*/  R2UR UR13, R23 ;  /* 0x00000000170d72ca */ /* 0x000fe200000e0000 */
[----:B------:R-:W-:Y:S01]  /*21e0*/  UIADD3 UR9, UPT, UPT, UR4, 0x31818, URZ ;  /* 0x0003181804097890 */ /* 0x000fe2000fffe0ff */
[----:B------:R-:W-:Y:S01]  /*21f0*/  R2UR UR7, R18 ;  /* 0x00000000120772ca */ /* 0x000fe200000e0000 */
[----:B------:R-:W-:Y:S01]  /*2200*/  UIADD3 UR8, UPT, UPT, UR4, 0x10000, URZ ;  /* 0x0001000004087890 */ /* 0x000fe2000fffe0ff */
[----:B------:R-:W-:Y:S01]  /*2210*/  ISETP.NE.AND P0, PT, R10, 0x1d00, PT ;  /* 0x00001d000a00780c */ /* 0x000fe20003f05270 */
[----:B------:R-:W-:Y:S02]  /*2220*/  UIADD3 UR4, UPT, UPT, UR4, 0x29000, URZ ;  /* 0x0002900004047890 */ /* 0x000fe4000fffe0ff */
[----:B------:R-:W-:Y:S01]  /*2230*/  UMOV UR6, UR10 ;  /* 0x0000000a00067c82 */ /* 0x000fe20008000000 */
[----:B------:R-:W-:Y:S04]  /*2240*/  UMOV UR5, UR9 ;  /* 0x0000000900057c82 */ /* 0x000fe80008000000 */
[----:B------:R2:W-:Y:S03]  /*2250*/  UTMALDG.2D [UR8], [UR16], desc[UR14] ;  /* 0x00000e08100075b4 */ /* 0x0005e60008009000 */
[----:B------:R2:W-:Y:S01]  /*2260*/  UTMALDG.2D [UR4], [UR12], desc[UR14] ;  /* 0x00000e040c0075b4 */ /* 0x0005e20008009000 */
[----:B------:R2:W-:Y:S01]  /*2270*/  SYNCS.ARRIVE.TRANS64 RZ, [R8+URZ+0x31818], R19 ;  /* 0x0318181308ff79a7 */ /* 0x0005e200080000ff */
[----:B------:R-:W-:Y:S05]  /*2280*/  @P0 BRA `(.L_x_29) ;  /* 0xfffffff800180947 */ /* 0x000fea000383ffff */
[----:B------:R-:W-:-:S13]  /*2290*/  ISETP.NE.AND P0, PT, R14, R11, PT ;  /* 0x0000000b0e00720c */ /* 0x000fda0003f05270 */
[----:B--2---:R-:W-:Y:S05]  /*22a0*/  @!P0 EXIT ;  /* 0x000000000000894d */ /* 0x004fea0003800000 */
[----:B------:R-:W-:-:S05]  /*22b0*/  IADD3 R14, PT, PT, R14, 0x1, RZ ;  /* 0x000000010e0e7810 */ /* 0x000fca0007ffe0ff */
[----:B------:R-:W-:Y:S01]  /*22c0*/  IMAD R0, R14, 0x91, R12 ;  /* 0x000000910e007824 */ /* 0x000fe200078e020c */
[----:B------:R-:W-:Y:S06]  /*22d0*/  BRA `(.L_x_30) ;  /* 0xfffffff4009c7947 */ /* 0x000fec000383ffff */
.L_x_13:
[----:B------:R-:W-:-:S04]  /*22e0*/  LOP3.LUT R0, R3, 0xfffffffc, RZ, 0xc0, !PT ;  /* 0xfffffffc03007812 */ /* 0x000fc800078ec0ff */
[----:B------:R-:W-:-:S13]  /*22f0*/  ISETP.NE.AND P0, PT, R0, 0x4, PT ;  /* 0x000000040000780c */ /* 0x000fda0003f05270 */
[----:B-1----:R-:W-:Y:S05]  /*2300*/  @P0 EXIT ;  /* 0x000000000000094d */ /* 0x002fea0003800000 */
[----:B------:R-:W1:Y:S01]  /*2310*/  S2R R0, SR_CgaCtaId ;  /* 0x0000000000007919 */ /* 0x000e620000008800 */
[----:B------:R-:W-:-:S04]  /*2320*/  MOV R7, 0x400 ;  /* 0x0000040000077802 */ /* 0x000fc80000000f00 */
[----:B-1----:R-:W-:-:S05]  /*2330*/  LEA R0, R0, R7, 0x18 ;  /* 0x0000000700007211 */ /* 0x002fca00078ec0ff */
[----:B------:R-:W1:Y:S02]  /*2340*/  LDS R2, [R0+0x31880] ;  /* 0x0318800000027984 */ /* 0x000e640000000800 */
[----:B-1----:R-:W-:-:S13]  /*2350*/  ISETP.NE.AND P0, PT, R2, RZ, PT ;  /* 0x000000ff0200720c */ /* 0x002fda0003f05270 */
[----:B------:R-:W-:Y:S05]  /*2360*/  @!P0 BRA `(.L_x_31) ;  /* 0x0000000000048947 */ /* 0x000fea0003800000 */
[----:B------:R-:W-:Y:S05]  /*2370*/  BPT.TRAP 0x1 ;  /* 0x000000040000795c */ /* 0x000fea0000300000 */
.L_x_31:
[----:B------:R-:W1:Y:S01]  /*2380*/  S2UR UR4, SR_CTAID.X ;  /* 0x00000000000479c3 */ /* 0x000e620000002500 */
[----:B------:R-:W-:Y:S02]  /*2390*/  IADD3 R3, PT, PT, R3, -0x4, RZ ;  /* 0xfffffffc03037810 */ /* 0x000fe40007ffe0ff */
[----:B-1----:R-:W-:-:S13]  /*23a0*/  ISETP.LE.U32.AND P0, PT, R5, UR4, PT ;  /* 0x0000000405007c0c */ /* 0x002fda000bf03070 */
[----:B------:R-:W-:Y:S05]  /*23b0*/  @P0 BRA `(.L_x_32) ;  /* 0x0000001800d00947 */ /* 0x000fea0003800000 */
[----:B------:R-:W-:Y:S02]  /*23c0*/  IMAD.U32 R31, RZ, RZ, UR4 ;  /* 0x00000004ff1f7e24 */ /* 0x000fe4000f8e00ff */
[----:B------:R-:W-:Y:S02]  /*23d0*/  IMAD.SHL.U32 R21, R21, 0x4, RZ ;  /* 0x0000000415157824 */ /* 0x000fe400078e00ff */
[----:B------:R-:W-:Y:S01]  /*23e0*/  IMAD.SHL.U32 R30, R3, 0x800, RZ ;  /* 0x00000800031e7824 */ /* 0x000fe200078e00ff */
[----:B------:R-:W-:Y:S01]  /*23f0*/  LOP3.LUT R22, RZ, R31, RZ, 0x33, !PT ;  /* 0x0000001fff167212 */ /* 0x000fe200078e33ff */
[C---:B------:R-:W-:Y:S01]  /*2400*/  VIADD R27, R21.reuse, 0x1 ;  /* 0x00000001151b7836 */ /* 0x040fe20000000000 */
[--C-:B------:R-:W-:Y:S01]  /*2410*/  SHF.R.U32.HI R29, RZ, 0x3, R21.reuse ;  /* 0x00000003ff1d7819 */ /* 0x100fe20000011615 */
[----:B------:R-:W-:Y:S01]  /*2420*/  IMAD.MOV.U32 R23, RZ, RZ, RZ ;  /* 0x000000ffff177224 */ /* 0x000fe200078e00ff */
[----:B------:R-:W-:Y:S01]  /*2430*/  IADD3 R25, PT, PT, R21, 0x3, RZ ;  /* 0x0000000315197810 */ /* 0x000fe20007ffe0ff */
[----:B------:R-:W-:Y:S01]  /*2440*/  IMAD.IADD R22, R5, 0x1, R22 ;  /* 0x0000000105167824 */ /* 0x000fe200078e0216 */
[----:B------:R-:W-:Y:S01]  /*2450*/  LOP3.LUT R2, R29, 0x3, RZ, 0xc0, !PT ;  /* 0x000000031d027812 */ /* 0x000fe200078ec0ff */
[----:B------:R-:W-:Y:S01]  /*2460*/  VIADD R5, R21, 0x2 ;  /* 0x0000000215057836 */ /* 0x000fe20000000000 */
[----:B------:R-:W-:Y:S01]  /*2470*/  PRMT R24, R31, 0x7610, R24 ;  /* 0x000076101f187816 */ /* 0x000fe20000000018 */
[----:B------:R-:W-:Y:S01]  /*2480*/  IMAD.HI.U32 R22, R22, -0x1e0387f1, RZ ;  /* 0xe1fc780f16167827 */ /* 0x000fe200078e00ff */
[----:B------:R-:W-:-:S02]  /*2490*/  LOP3.LUT R28, R2, 0x4, R21, 0xf8, !PT ;  /* 0x00000004021c7812 */ /* 0x000fc400078ef815 */
[C---:B------:R-:W-:Y:S02]  /*24a0*/  LOP3.LUT R27, R2.reuse, 0x5, R27, 0x78, !PT ;  /* 0x00000005021b7812 */ /* 0x040fe400078e781b */
[----:B------:R-:W-:Y:S02]  /*24b0*/  SHF.R.U32.HI R22, RZ, 0x7, R22 ;  /* 0x00000007ff167819 */ /* 0x000fe40000011616 */
[C---:B------:R-:W-:Y:S02]  /*24c0*/  LOP3.LUT R26, R2.reuse, 0x6, R5, 0x78, !PT ;  /* 0x00000006021a7812 */ /* 0x040fe400078e7805 */
[----:B------:R-:W-:Y:S01]  /*24d0*/  LOP3.LUT R25, R2, 0x7, R25, 0x78, !PT ;  /* 0x0000000702197812 */ /* 0x000fe200078e7819 */
[----:B------:R-:W-:Y:S01]  /*24e0*/  IMAD.MOV R22, RZ, RZ, -R22 ;  /* 0x000000ffff167224 */ /* 0x000fe200078e0a16 */
[----:B------:R-:W-:-:S07]  /*24f0*/  MOV R21, 0xffffffff ;  /* 0xffffffff00157802 */ /* 0x000fce0000000f00 */
.L_x_55:
[----:B------:R-:W-:Y:S01]  /*2500*/  VIADD R21, R21, 0x1 ;  /* 0x0000000115157836 */ /* 0x000fe20000000000 */
[----:B------:R-:W-:Y:S05]  /*2510*/  YIELD ;  /* 0x0000000000007946 */ /* 0x000fea0003800000 */
[----:B--2---:R-:W-:Y:S01]  /*2520*/  IMAD.SHL.U32 R5, R21, 0x8, RZ ;  /* 0x0000000815057824 */ /* 0x004fe200078e00ff */
[----:B------:R-:W-:Y:S01]  /*2530*/  SHF.R.U32.HI R7, RZ, 0x1, R21 ;  /* 0x00000001ff077819 */ /* 0x000fe20000011615 */
[----:B------:R-:W-:Y:S01]  /*2540*/  VIADD R22, R22, 0x1 ;  /* 0x0000000116167836 */ /* 0x000fe20000000000 */
[----:B------:R-:W-:Y:S02]  /*2550*/  SHF.R.U32.HI R39, RZ, 0x4, R31 ;  /* 0x00000004ff277819 */ /* 0x000fe4000001161f */
[----:B------:R-:W-:-:S02]  /*2560*/  LOP3.LUT R5, R5, 0x8, RZ, 0xc0, !PT ;  /* 0x0000000805057812 */ /* 0x000fc400078ec0ff */
[----:B------:R-:W-:Y:S01]  /*2570*/  LOP3.LUT R7, R7, 0x1, RZ, 0xc0, !PT ;  /* 0x0000000107077812 */ /* 0x000fe200078ec0ff */
[----:B------:R-:W-:Y:S01]  /*2580*/  IMAD.HI.U32 R39, R39, 0xd79435f, RZ ;  /* 0x0d79435f27277827 */ /* 0x000fe200078e00ff */
[----:B------:R-:W-:Y:S02]  /*2590*/  ISETP.NE.AND P1, PT, R3, RZ, PT ;  /* 0x000000ff0300720c */ /* 0x000fe40003f25270 */
[----:B------:R-:W-:Y:S01]  /*25a0*/  SHF.L.U32 R7, R7, 0x1f, RZ ;  /* 0x0000001f07077819 */ /* 0x000fe200000006ff */
[----:B------:R-:W-:Y:S01]  /*25b0*/  IMAD.IADD R2, R0, 0x1, R5 ;  /* 0x0000000100027824 */ /* 0x000fe200078e0205 */
[C---:B------:R-:W-:Y:S01]  /*25c0*/  PRMT R4, R39.reuse, 0x9910, RZ ;  /* 0x0000991027047816 */ /* 0x040fe200000000ff */
[----:B------:R-:W-:Y:S01]  /*25d0*/  IMAD R35, R39, -0x10, R20 ;  /* 0xfffffff027237824 */ /* 0x000fe200078e0214 */
[----:B------:R-:W-:Y:S01]  /*25e0*/  ISETP.NE.AND P0, PT, R22, 0x1, PT ;  /* 0x000000011600780c */ /* 0x000fe20003f05270 */
[----:B------:R-:W1:Y:S02]  /*25f0*/  SYNCS.PHASECHK.TRANS64.TRYWAIT P2, [R2+URZ+0x31860], R7 ;  /* 0x03186007020075a7 */ /* 0x000e6400080411ff */
[----:B------:R-:W-:-:S05]  /*2600*/  IMAD R4, R4, 0x130, RZ ;  /* 0x0000013004047824 */ /* 0x000fca00078e02ff */
[----:B------:R-:W-:-:S04]  /*2610*/  IADD3 R5, PT, PT, RZ, -R4, RZ ;  /* 0x80000004ff057210 */ /* 0x000fc80007ffe0ff */
[----:B------:R-:W-:Y:S01]  /*2620*/  PRMT R5, R5, 0x7710, RZ ;  /* 0x0000771005057816 */ /* 0x000fe200000000ff */
[----:B-1----:R-:W-:Y:S06]  /*2630*/  @!P2 BRA `(.L_x_33) ;  /* 0x0000001c0094a947 */ /* 0x002fec0003800000 */
.L_x_76:
[----:B------:R-:W-:Y:S01]  /*2640*/  NOP ;  /* 0x0000000000007918 */ /* 0x000fe20000000000 */
[----:B------:R-:W-:Y:S01]  /*2650*/  LOP3.LUT R6, R21, 0x1, RZ, 0xc0, !PT ;  /* 0x0000000115067812 */ /* 0x000fe200078ec0ff */
[----:B------:R-:W-:Y:S01]  /*2660*/  IMAD.IADD R38, R5, 0x1, R24 ;  /* 0x0000000105267824 */ /* 0x000fe200078e0218 */
[----:B------:R-:W-:Y:S01]  /*2670*/  VIMNMX.U32 R35, PT, PT, R35, 0x10, PT ;  /* 0x0000001023237848 */ /* 0x000fe20003fe0000 */
[----:B------:R-:W-:Y:S06]  /*2680*/  @P1 BRA `(.L_x_34) ;  /* 0x0000000000041947 */ /* 0x000fec0003800000 */
[----:B------:R-:W-:-:S04]  /*2690*/  DEPBAR.LE SB0, 0x1 ;  /* 0x000080400000791a */ /* 0x000fc80000000000 */
.L_x_34:
[----:B------:R-:W-:Y:S02]  /*26a0*/  LOP3.LUT R8, R38, 0xffff, RZ, 0xc0, !PT ;  /* 0x0000ffff26087812 */ /* 0x000fe400078ec0ff */
[----:B------:R-:W-:Y:S02]  /*26b0*/  MOV R4, 0x26d0 ;  /* 0x000026d000047802 */ /* 0x000fe40000000f00 */
[----:B-1----:R-:W-:Y:S05]  /*26c0*/  CALL.REL.NOINC `($__internal_3_$__cuda_sm20_div_u16) ;  /* 0x0000001c00ac7944 */ /* 0x002fea0003c00000 */
[----:B------:R-:W-:Y:S05]  /*26d0*/  WARPSYNC.ALL ;  /* 0x0000000000007948 */ /* 0x000fea0003800000 */
[----:B------:R-:W-:Y:S01]  /*26e0*/  NOP ;  /* 0x0000000000007918 */ /* 0x000fe20000000000 */
[----:B------:R-:W-:Y:S02]  /*26f0*/  ISETP.NE.AND P1, PT, R3, RZ, PT ;  /* 0x000000ff0300720c */ /* 0x000fe40003f25270 */
[----:B------:R-:W-:Y:S01]  /*2700*/  R2UR UR7, R6 ;  /* 0x00000000060772ca */ /* 0x000fe200000e0000 */
[----:B------:R-:W-:Y:S01]  /*2710*/  BAR.SYNC.DEFER_BLOCKING 0x8, 0x80 ;  /* 0x0202000000007b1d */ /* 0x000fe20000010000 */
[----:B------:R-:W-:Y:S01]  /*2720*/  IMAD R32, R23, 0x2000, R30 ;  /* 0x0000200017207824 */ /* 0x000fe200078e021e */
[----:B------:R-:W-:-:S03]  /*2730*/  PRMT R40, R36, 0x9910, RZ ;  /* 0x0000991024287816 */ /* 0x000fc600000000ff */
[----:B------:R-:W-:-:S04]  /*2740*/  IMAD R37, R29, 0x80, R32 ;  /* 0x000000801d257824 */ /* 0x000fc800078e0220 */
[----:B------:R-:W-:-:S03]  /*2750*/  IMAD R33, R28, 0x10, R37 ;  /* 0x000000101c217824 */ /* 0x000fc600078e0225 */
[----:B------:R-:W-:-:S09]  /*2760*/  UIMAD UR7, UR7, 0xe0, URZ ;  /* 0x000000e0070778a4 */ /* 0x000fd2000f8e02ff */
[----:B------:R-:W1:Y:S01]  /*2770*/  LDTM.x8 R12, tmem[UR7] ;  /* 0x00000007000c79ee */ /* 0x000e6200081c0000 */
[----:B------:R-:W-:Y:S01]  /*2780*/  NOP ;  /* 0x0000000000007918 */ /* 0x000fe20000000000 */
[----:B-1----:R-:W1:Y:S01]  /*2790*/  LDTM.x8 R4, tmem[UR7+0x8] ;  /* 0x00000807000479ee */ /* 0x002e6200081c0000 */
[----:B------:R-:W-:Y:S02]  /*27a0*/  F2FP.BF16.F32.PACK_AB R12, R13, R12 ;  /* 0x0000000c0d0c723e */ /* 0x000fe400000010ff */
[----:B------:R-:W-:Y:S02]  /*27b0*/  F2FP.BF16.F32.PACK_AB R13, R15, R14 ;  /* 0x0000000e0f0d723e */ /* 0x000fe400000010ff */
[----:B------:R-:W-:Y:S01]  /*27c0*/  F2FP.BF16.F32.PACK_AB R14, R17, R16 ;  /* 0x00000010110e723e */ /* 0x000fe200000010ff */
[C---:B------:R-:W-:Y:S01]  /*27d0*/  IMAD.IADD R16, R0.reuse, 0x1, R33 ;  /* 0x0000000100107824 */ /* 0x040fe200078e0221 */
[----:B------:R-:W-:Y:S02]  /*27e0*/  F2FP.BF16.F32.PACK_AB R15, R19, R18 ;  /* 0x00000012130f723e */ /* 0x000fe400000010ff */
[----:B-1----:R-:W-:Y:S01]  /*27f0*/  F2FP.BF16.F32.PACK_AB R33, R7, R6 ;  /* 0x000000060721723e */ /* 0x002fe200000010ff */
[----:B------:R-:W-:Y:S01]  /*2800*/  IMAD R7, R27, 0x10, R37 ;  /* 0x000000101b077824 */ /* 0x000fe200078e0225 */
[----:B------:R-:W-:Y:S01]  /*2810*/  F2FP.BF16.F32.PACK_AB R32, R5, R4 ;  /* 0x000000040520723e */ /* 0x000fe200000010ff */
[----:B------:R1:W-:Y:S01]  /*2820*/  STS.128 [R16], R12 ;  /* 0x0000000c10007388 */ /* 0x0003e20000000c00 */
[----:B------:R-:W-:Y:S01]  /*2830*/  PRMT R5, R35, 0x9910, RZ ;  /* 0x0000991023057816 */ /* 0x000fe200000000ff */
[----:B------:R-:W-:Y:S01]  /*2840*/  NOP ;  /* 0x0000000000007918 */ /* 0x000fe20000000000 */
[----:B------:R-:W-:Y:S01]  /*2850*/  F2FP.BF16.F32.PACK_AB R34, R9, R8 ;  /* 0x000000080922723e */ /* 0x000fe200000010ff */
[----:B------:R-:W-:Y:S01]  /*2860*/  IMAD.IADD R42, R0, 0x1, R7 ;  /* 0x00000001002a7824 */ /* 0x000fe200078e0207 */
[----:B------:R-:W-:Y:S01]  /*2870*/  F2FP.BF16.F32.PACK_AB R35, R11, R10 ;  /* 0x0000000a0b23723e */ /* 0x000fe200000010ff */
[----:B------:R-:W-:-:S04]  /*2880*/  IMAD R40, R40, R5, RZ ;  /* 0x0000000528287224 */ /* 0x000fc800078e02ff */
[----:B------:R2:W-:Y:S01]  /*2890*/  STS.128 [R42], R32 ;  /* 0x000000202a007388 */ /* 0x0005e20000000c00 */
[----:B------:R-:W-:-:S05]  /*28a0*/  IMAD.MOV R40, RZ, RZ, -R40 ;  /* 0x000000ffff287224 */ /* 0x000fca00078e0a28 */
[----:B------:R-:W-:-:S05]  /*28b0*/  PRMT R41, R40, 0x7710, RZ ;  /* 0x0000771028297816 */ /* 0x000fca00000000ff */
[----:B------:R-:W-:-:S05]  /*28c0*/  IMAD.IADD R38, R38, 0x1, R41 ;  /* 0x0000000126267824 */ /* 0x000fca00078e0229 */
[----:B------:R-:W-:Y:S01]  /*28d0*/  LOP3.LUT R38, R38, 0xffff, RZ, 0xc0, !PT ;  /* 0x0000ffff26267812 */ /* 0x000fe200078ec0ff */
[----:B-1----:R-:W1:Y:S01]  /*28e0*/  LDTM.x8 R12, tmem[UR7+0x10] ;  /* 0x00001007000c79ee */ /* 0x002e6200081c0000 */
[----:B------:R-:W-:Y:S01]  /*28f0*/  NOP ;  /* 0x0000000000007918 */ /* 0x000fe20000000000 */
[----:B-1----:R-:W1:Y:S02]  /*2900*/  LDTM.x8 R4, tmem[UR7+0x18] ;  /* 0x00001807000479ee */ /* 0x002e6400081c0000 */
[----:B------:R-:W-:Y:S01]  /*2910*/  IMAD R39, R39, 0x10, R38 ;  /* 0x0000001027277824 */ /* 0x000fe200078e0226 */
[----:B--2---:R-:W-:-:S03]  /*2920*/  LOP3.LUT R32, R36, 0xffff, RZ, 0xc0, !PT ;  /* 0x0000ffff24207812 */ /* 0x004fc600078ec0ff */
[----:B------:R-:W-:Y:S02]  /*2930*/  IMAD.SHL.U32 R33, R39, 0x80, RZ ;  /* 0x0000008027217824 */ /* 0x000fe400078e00ff */
[----:B------:R-:W-:Y:S01]  /*2940*/  IMAD R32, R32, 0xe0, RZ ;  /* 0x000000e020207824 */ /* 0x000fe200078e02ff */
[----:B------:R-:W-:Y:S02]  /*2950*/  F2FP.BF16.F32.PACK_AB R12, R13, R12 ;  /* 0x0000000c0d0c723e */ /* 0x000fe400000010ff */
[----:B------:R-:W-:Y:S02]  /*2960*/  F2FP.BF16.F32.PACK_AB R13, R15, R14 ;  /* 0x0000000e0f0d723e */ /* 0x000fe400000010ff */
[----:B------:R-:W-:Y:S01]  /*2970*/  F2FP.BF16.F32.PACK_AB R14, R17, R16 ;  /* 0x00000010110e723e */ /* 0x000fe200000010ff */
[--C-:B------:R-:W-:Y:S01]  /*2980*/  IMAD R17, R26, 0x10, R37.reuse ;  /* 0x000000101a117824 */ /* 0x100fe200078e0225 */
[----:B------:R-:W-:Y:S01]  /*2990*/  F2FP.BF16.F32.PACK_AB R15, R19, R18 ;  /* 0x00000012130f723e */ /* 0x000fe200000010ff */
[----:B------:R-:W-:Y:S01]  /*29a0*/  IMAD R37, R25, 0x10, R37 ;  /* 0x0000001019257824 */ /* 0x000fe200078e0225 */
[----:B-1----:R-:W-:Y:S01]  /*29b0*/  F2FP.BF16.F32.PACK_AB R4, R5, R4 ;  /* 0x000000040504723e */ /* 0x002fe200000010ff */
[C---:B------:R-:W-:Y:S01]  /*29c0*/  IMAD.IADD R17, R0.reuse, 0x1, R17 ;  /* 0x0000000100117824 */ /* 0x040fe200078e0211 */
[----:B------:R-:W-:Y:S01]  /*29d0*/  F2FP.BF16.F32.PACK_AB R5, R7, R6 ;  /* 0x000000060705723e */ /* 0x000fe200000010ff */
[----:B------:R-:W-:Y:S01]  /*29e0*/  IMAD.IADD R37, R0, 0x1, R37 ;  /* 0x0000000100257824 */ /* 0x000fe200078e0225 */
[----:B------:R-:W-:-:S02]  /*29f0*/  F2FP.BF16.F32.PACK_AB R6, R9, R8 ;  /* 0x000000080906723e */ /* 0x000fc400000010ff */
[----:B------:R-:W-:Y:S01]  /*2a00*/  F2FP.BF16.F32.PACK_AB R7, R11, R10 ;  /* 0x0000000a0b07723e */ /* 0x000fe200000010ff */
[----:B------:R1:W-:Y:S01]  /*2a10*/  STS.128 [R17], R12 ;  /* 0x0000000c11007388 */ /* 0x0003e20000000c00 */
[----:B------:R-:W-:-:S03]  /*2a20*/  NOP ;  /* 0x0000000000007918 */ /* 0x000fc60000000000 */
[----:B------:R1:W-:Y:S01]  /*2a30*/  STS.128 [R37], R4 ;  /* 0x0000000425007388 */ /* 0x0003e20000000c00 */
[----:B------:R2:W-:Y:S06]  /*2a40*/  MEMBAR.ALL.CTA ;  /* 0x0000000000007992 */ /* 0x0005ec0000008000 */
[----:B--2---:R-:W2:Y:S02]  /*2a50*/  FENCE.VIEW.ASYNC.S ;  /* 0x00000000000073c6 */ /* 0x004ea40000000000 */
[----:B--2---:R-:W-:Y:S06]  /*2a60*/  BAR.SYNC.DEFER_BLOCKING 0x8, 0x80 ;  /* 0x0202000000007b1d */ /* 0x004fec0000010000 */
[----:B------:R-:W-:Y:S05]  /*2a70*/  @P1 BRA `(.L_x_35) ;  /* 0x0000000000381947 */ /* 0x000fea0003800000 */
[----:B------:R-:W-:Y:S01]  /*2a80*/  ELECT P2, URZ, PT ;  /* 0x0000000000ff782f */ /* 0x000fe20003840000 */
[----:B------:R-:W-:-:S12]  /*2a90*/  BSSY.RECONVERGENT B0, `(.L_x_35) ;  /* 0x000000c000007945 */ /* 0x000fd80003800200 */
[----:B------:R-:W-:Y:S05]  /*2aa0*/  @!P2 BRA `(.L_x_36) ;  /* 0x000000000028a947 */ /* 0x000fea0003800000 */
[----:B------:R-:W2:Y:S01]  /*2ab0*/  LDCU.64 UR8, c[0x0][0x348] ;  /* 0x00006900ff0877ac */ /* 0x000ea20008000a00 */
[----:B------:R-:W-:Y:S02]  /*2ac0*/  R2UR UR10, R23 ;  /* 0x00000000170a72ca */ /* 0x000fe400000e0000 */
[----:B------:R-:W-:Y:S02]  /*2ad0*/  R2UR UR4, R0 ;  /* 0x00000000000472ca */ /* 0x000fe400000e0000 */
[----:B------:R-:W-:Y:S02]  /*2ae0*/  R2UR UR5, R32 ;  /* 0x00000000200572ca */ /* 0x000fe400000e0000 */
[----:B------:R-:W-:-:S09]  /*2af0*/  R2UR UR6, R33 ;  /* 0x00000000210672ca */ /* 0x000fd200000e0000 */
[----:B------:R-:W-:Y:S02]  /*2b00*/  ULEA UR4, UR10, UR4, 0xd ;  /* 0x000000040a047291 */ /* 0x000fe4000f8e68ff */
[----:B--2---:R-:W-:-:S04]  /*2b10*/  UIADD3 UR8, UP0, UPT, UR8, 0x240, URZ ;  /* 0x0000024008087890 */ /* 0x004fc8000ff1e0ff */
[----:B------:R-:W-:-:S09]  /*2b20*/  UIADD3.X UR9, UPT, UPT, URZ, UR9, URZ, UP0, !UPT ;  /* 0x00000009ff097290 */ /* 0x000fd200087fe4ff */
[----:B------:R2:W-:Y:S02]  /*2b30*/  UTMASTG.2D [UR4], [UR8] ;  /* 0x00000004080073b5 */ /* 0x0005e40008008000 */
[----:B--2---:R0:W-:Y:S02]  /*2b40*/  UTMACMDFLUSH ;  /* 0x00000000000079b7 */ /* 0x0041e40000000000 */
.L_x_36:
[----:B------:R-:W-:Y:S05]  /*2b50*/  BSYNC.RECONVERGENT B0 ;  /* 0x0000000000007941 */ /* 0x000fea0003800200 */
.L_x_35:
[----:B------:R-:W-:Y:S05]  /*2b60*/  @P1 BRA `(.L_x_37) ;  /* 0x0000000000041947 */ /* 0x000fea0003800000 */
[----:B------:R-:W-:-:S04]  /*2b70*/  DEPBAR.LE SB0, 0x1 ;  /* 0x000080400000791a */ /* 0x000fc80000000000 */
.L_x_37:
[----:B------:R-:W-:Y:S01]  /*2b80*/  BAR.SYNC.DEFER_BLOCKING 0x8, 0x80 ;  /* 0x0202000000007b1d */ /* 0x000fe20000010000 */
[----:B------:R-:W-:-:S04]  /*2b90*/  LOP3.LUT R53, R23, 0x1, RZ, 0xc0, !PT ;  /* 0x0000000117357812 */ /* 0x000fc800078ec0ff */
[----:B------:R-:W-:Y:S01]  /*2ba0*/  LOP3.LUT R23, R53, 0x1, RZ, 0x3c, !PT ;  /* 0x0000000135177812 */ /* 0x000fe200078e3cff */
[----:B-1----:R-:W1:Y:S04]  /*2bb0*/  LDTM.x8 R12, tmem[UR7+0x20] ;  /* 0x00002007000c79ee */ /* 0x002e6800081c0000 */
[C---:B------:R-:W-:Y:S02]  /*2bc0*/  IMAD R34, R23.reuse, 0x2000, R30 ;  /* 0x0000200017227824 */ /* 0x040fe400078e021e */
[----:B------:R-:W-:Y:S02]  /*2bd0*/  IMAD R50, R23, 0x2000, R0 ;  /* 0x0000200017327824 */ /* 0x000fe400078e0200 */
[----:B------:R-:W-:-:S04]  /*2be0*/  IMAD R34, R29, 0x80, R34 ;  /* 0x000000801d227824 */ /* 0x000fc800078e0222 */
[--C-:B------:R-:W-:Y:S02]  /*2bf0*/  IMAD R37, R28, 0x10, R34.reuse ;  /* 0x000000101c257824 */ /* 0x100fe400078e0222 */
[--C-:B------:R-:W-:Y:S02]  /*2c00*/  IMAD R35, R27, 0x10, R34.reuse ;  /* 0x000000101b237824 */ /* 0x100fe400078e0222 */
[C---:B------:R-:W-:Y:S01]  /*2c10*/  IMAD.IADD R37, R0.reuse, 0x1, R37 ;  /* 0x0000000100257824 */ /* 0x040fe200078e0225 */
[----:B------:R-:W-:Y:S01]  /*2c20*/  NOP ;  /* 0x0000000000007918 */ /* 0x000fe20000000000 */
[----:B-1----:R-:W1:Y:S01]  /*2c30*/  LDTM.x8 R4, tmem[UR7+0x28] ;  /* 0x00002807000479ee */ /* 0x002e6200081c0000 */
[----:B------:R-:W-:Y:S02]  /*2c40*/  IMAD.IADD R35, R0, 0x1, R35 ;  /* 0x0000000100237824 */ /* 0x000fe400078e0223 */
[--C-:B------:R-:W-:Y:S02]  /*2c50*/  IMAD R39, R26, 0x10, R34.reuse ;  /* 0x000000101a277824 */ /* 0x100fe400078e0222 */
[----:B------:R-:W-:Y:S01]  /*2c60*/  IMAD R51, R25, 0x10, R34 ;  /* 0x0000001019337824 */ /* 0x000fe200078e0222 */
[----:B------:R-:W-:Y:S01]  /*2c70*/  F2FP.BF16.F32.PACK_AB R44, R13, R12 ;  /* 0x0000000c0d2c723e */ /* 0x000fe200000010ff */
[C---:B------:R-:W-:Y:S01]  /*2c80*/  IMAD.IADD R39, R0.reuse, 0x1, R39 ;  /* 0x0000000100277824 */ /* 0x040fe200078e0227 */
[----:B------:R-:W-:Y:S01]  /*2c90*/  F2FP.BF16.F32.PACK_AB R45, R15, R14 ;  /* 0x0000000e0f2d723e */ /* 0x000fe200000010ff */
[----:B------:R-:W-:Y:S01]  /*2ca0*/  IMAD.IADD R51, R0, 0x1, R51 ;  /* 0x0000000100337824 */ /* 0x000fe200078e0233 */
[----:B------:R-:W-:-:S02]  /*2cb0*/  F2FP.BF16.F32.PACK_AB R46, R17, R16 ;  /* 0x00000010112e723e */ /* 0x000fc400000010ff */
[----:B------:R-:W-:-:S05]  /*2cc0*/  F2FP.BF16.F32.PACK_AB R47, R19, R18 ;  /* 0x00000012132f723e */ /* 0x000fca00000010ff */
[----:B------:R2:W-:Y:S01]  /*2cd0*/  STS.128 [R37], R44 ;  /* 0x0000002c25007388 */ /* 0x0005e20000000c00 */
[----:B------:R-:W-:Y:S01]  /*2ce0*/  NOP ;  /* 0x0000000000007918 */ /* 0x000fe20000000000 */
[----:B-1----:R-:W1:Y:S01]  /*2cf0*/  LDTM.x8 R12, tmem[UR7+0x30] ;  /* 0x00003007000c79ee */ /* 0x002e6200081c0000 */
[----:B------:R-:W-:Y:S02]  /*2d00*/  F2FP.BF16.F32.PACK_AB R40, R5, R4 ;  /* 0x000000040528723e */ /* 0x000fe400000010ff */
[----:B------:R-:W-:Y:S02]  /*2d10*/  F2FP.BF16.F32.PACK_AB R41, R7, R6 ;  /* 0x000000060729723e */ /* 0x000fe400000010ff */
[----:B------:R-:W-:Y:S02]  /*2d20*/  F2FP.BF16.F32.PACK_AB R42, R9, R8 ;  /* 0x00000008092a723e */ /* 0x000fe400000010ff */
        /* <DEDUP_REMOVED lines=10> */
[----:B-1----:R-:W-:Y:S02]  /*2dd0*/  F2FP.BF16.F32.PACK_AB R4, R5, R4 ;  /* 0x000000040504723e */ /* 0x002fe400000010ff */
[----:B------:R-:W-:Y:S02]  /*2de0*/  F2FP.BF16.F32.PACK_AB R5, R7, R6 ;  /* 0x000000060705723e */ /* 0x000fe400000010ff */
[----:B------:R-:W-:Y:S02]  /*2df0*/  F2FP.BF16.F32.PACK_AB R6, R9, R8 ;  /* 0x000000080906723e */ /* 0x000fe400000010ff */
[----:B------:R-:W-:-:S05]  /*2e00*/  F2FP.BF16.F32.PACK_AB R7, R11, R10 ;  /* 0x0000000a0b07723e */ /* 0x000fca00000010ff */
[----:B------:R2:W-:Y:S01]  /*2e10*/  STS.128 [R51], R4 ;  /* 0x0000000433007388 */ /* 0x0005e20000000c00 */
[----:B------:R1:W-:Y:S06]  /*2e20*/  MEMBAR.ALL.CTA ;  /* 0x0000000000007992 */ /* 0x0003ec0000008000 */
[----:B-1----:R-:W1:Y:S02]  /*2e30*/  FENCE.VIEW.ASYNC.S ;  /* 0x00000000000073c6 */ /* 0x002e640000000000 */
[----:B-1----:R-:W-:Y:S06]  /*2e40*/  BAR.SYNC.DEFER_BLOCKING 0x8, 0x80 ;  /* 0x0202000000007b1d */ /* 0x002fec0000010000 */
[----:B------:R-:W-:Y:S05]  /*2e50*/  @P1 BRA `(.L_x_38) ;  /* 0x0000000000381947 */ /* 0x000fea0003800000 */
[----:B------:R-:W-:Y:S01]  /*2e60*/  ELECT P2, URZ, PT ;  /* 0x0000000000ff782f */ /* 0x000fe20003840000 */
[----:B------:R-:W-:-:S12]  /*2e70*/  BSSY.RECONVERGENT B0, `(.L_x_39) ;  /* 0x000000b000007945 */ /* 0x000fd80003800200 */
[----:B------:R-:W-:Y:S05]  /*2e80*/  @!P2 BRA `(.L_x_40) ;  /* 0x000000000024a947 */ /* 0x000fea0003800000 */
[----:B------:R-:W1:Y:S01]  /*2e90*/  LDCU.64 UR8, c[0x0][0x348] ;  /* 0x00006900ff0877ac */ /* 0x000e620008000a00 */
[----:B------:R-:W-:Y:S02]  /*2ea0*/  R2UR UR5, R32 ;  /* 0x00000000200572ca */ /* 0x000fe400000e0000 */
[----:B------:R-:W-:Y:S02]  /*2eb0*/  R2UR UR4, R50 ;  /* 0x00000000320472ca */ /* 0x000fe400000e0000 */
[----:B------:R-:W-:-:S09]  /*2ec0*/  R2UR UR6, R33 ;  /* 0x00000000210672ca */ /* 0x000fd200000e0000 */
[----:B------:R-:W-:Y:S02]  /*2ed0*/  UIADD3 UR5, UPT, UPT, UR5, 0x20, URZ ;  /* 0x0000002005057890 */ /* 0x000fe4000fffe0ff */
[----:B-1----:R-:W-:-:S04]  /*2ee0*/  UIADD3 UR8, UP0, UPT, UR8, 0x240, URZ ;  /* 0x0000024008087890 */ /* 0x002fc8000ff1e0ff */
[----:B------:R-:W-:-:S09]  /*2ef0*/  UIADD3.X UR9, UPT, UPT, URZ, UR9, URZ, UP0, !UPT ;  /* 0x00000009ff097290 */ /* 0x000fd200087fe4ff */
[----:B------:R1:W-:Y:S02]  /*2f00*/  UTMASTG.2D [UR4], [UR8] ;  /* 0x00000004080073b5 */ /* 0x0003e40008008000 */
[----:B-1----:R0:W-:Y:S02]  /*2f10*/  UTMACMDFLUSH ;  /* 0x00000000000079b7 */ /* 0x0021e40000000000 */
.L_x_40:
[----:B------:R-:W-:Y:S05]  /*2f20*/  BSYNC.RECONVERGENT B0 ;  /* 0x0000000000007941 */ /* 0x000fea0003800200 */
.L_x_39:
[----:B------:R-:W-:-:S04]  /*2f30*/  DEPBAR.LE SB0, 0x1 ;  /* 0x000080400000791a */ /* 0x000fc80000000000 */
.L_x_38:
[----:B------:R-:W-:Y:S01]  /*2f40*/  BAR.SYNC.DEFER_BLOCKING 0x8, 0x80 ;  /* 0x0202000000007b1d */ /* 0x000fe20000010000 */
[C---:B------:R-:W-:Y:S02]  /*2f50*/  IMAD R38, R53.reuse, 0x2000, R30 ;  /* 0x0000200035267824 */ /* 0x040fe400078e021e */
[----:B------:R-:W-:Y:S02]  /*2f60*/  IMAD R48, R53, 0x2000, R0 ;  /* 0x0000200035307824 */ /* 0x000fe400078e0200 */
[----:B------:R-:W-:Y:S01]  /*2f70*/  IMAD R38, R29, 0x80, R38 ;  /* 0x000000801d267824 */ /* 0x000fe200078e0226 */
[----:B--2---:R-:W1:Y:S03]  /*2f80*/  LDTM.x8 R12, tmem[UR7+0x40] ;  /* 0x00004007000c79ee */ /* 0x004e6600081c0000 */
[----:B------:R-:W-:-:S04]  /*2f90*/  IMAD R49, R25, 0x10, R38 ;  /* 0x0000001019317824 */ /* 0x000fc800078e0226 */
[----:B------:R-:W-:Y:S01]  /*2fa0*/  IMAD.IADD R49, R0, 0x1, R49 ;  /* 0x0000000100317824 */ /* 0x000fe200078e0231 */
[----:B------:R-:W-:Y:S01]  /*2fb0*/  NOP ;  /* 0x0000000000007918 */ /* 0x000fe20000000000 */
[----:B-1----:R-:W1:Y:S01]  /*2fc0*/  LDTM.x8 R4, tmem[UR7+0x48] ;  /* 0x00004807000479ee */ /* 0x002e6200081c0000 */
[----:B------:R-:W-:Y:S01]  /*2fd0*/  F2FP.BF16.F32.PACK_AB R44, R13, R12 ;  /* 0x0000000c0d2c723e */ /* 0x000fe200000010ff */
[----:B------:R-:W-:Y:S01]  /*2fe0*/  IMAD R13, R28, 0x10, R38 ;  /* 0x000000101c0d7824 */ /* 0x000fe200078e0226 */
[----:B------:R-:W-:Y:S02]  /*2ff0*/  F2FP.BF16.F32.PACK_AB R45, R15, R14 ;  /* 0x0000000e0f2d723e */ /* 0x000fe400000010ff */
[----:B------:R-:W-:Y:S01]  /*3000*/  F2FP.BF16.F32.PACK_AB R46, R17, R16 ;  /* 0x00000010112e723e */ /* 0x000fe200000010ff */
[----:B------:R-:W-:Y:S01]  /*3010*/  IMAD.IADD R36, R0, 0x1, R13 ;  /* 0x0000000100247824 */ /* 0x000fe200078e020d */
[----:B------:R-:W-:-:S05]  /*3020*/  F2FP.BF16.F32.PACK_AB R47, R19, R18 ;  /* 0x00000012132f723e */ /* 0x000fca00000010ff */
[----:B------:R2:W-:Y:S01]  /*3030*/  STS.128 [R36], R44 ;  /* 0x0000002c24007388 */ /* 0x0005e20000000c00 */
        /* <DEDUP_REMOVED lines=11> */
[----:B------:R-:W-:Y:S02]  /*30f0*/  F2FP.BF16.F32.PACK_AB R12, R13, R12 ;  /* 0x0000000c0d0c723e */ /* 0x000fe400000010ff */
[----:B------:R-:W-:Y:S02]  /*3100*/  F2FP.BF16.F32.PACK_AB R13, R15, R14 ;  /* 0x0000000e0f0d723e */ /* 0x000fe400000010ff */
[----:B------:R-:W-:Y:S01]  /*3110*/  F2FP.BF16.F32.PACK_AB R14, R17, R16 ;  /* 0x00000010110e723e */ /* 0x000fe200000010ff */
[----:B------:R-:W-:Y:S01]  /*3120*/  IMAD R17, R26, 0x10, R38 ;  /* 0x000000101a117824 */ /* 0x000fe200078e0226 */
[----:B------:R-:W-:-:S03]  /*3130*/  F2FP.BF16.F32.PACK_AB R15, R19, R18 ;  /* 0x00000012130f723e */ /* 0x000fc600000010ff */
[----:B------:R-:W-:-:S05]  /*3140*/  IMAD.IADD R38, R0, 0x1, R17 ;  /* 0x0000000100267824 */ /* 0x000fca00078e0211 */
        /* <DEDUP_REMOVED lines=23> */
.L_x_43:
[----:B------:R-:W-:Y:S05]  /*32c0*/  BSYNC.RECONVERGENT B0 ;  /* 0x0000000000007941 */ /* 0x000fea0003800200 */
.L_x_42:
[----:B------:R-:W-:-:S04]  /*32d0*/  DEPBAR.LE SB0, 0x1 ;  /* 0x000080400000791a */ /* 0x000fc80000000000 */
.L_x_41:
[----:B------:R-:W-:Y:S06]  /*32e0*/  BAR.SYNC.DEFER_BLOCKING 0x8, 0x80 ;  /* 0x0202000000007b1d */ /* 0x000fec0000010000 */
[----:B--2---:R-:W1:Y:S01]  /*32f0*/  LDTM.x8 R12, tmem[UR7+0x60] ;  /* 0x00006007000c79ee */ /* 0x004e6200081c0000 */
[----:B------:R-:W-:Y:S01]  /*3300*/  NOP ;  /* 0x0000000000007918 */ /* 0x000fe20000000000 */
[----:B-1----:R-:W1:Y:S01]  /*3310*/  LDTM.x8 R4, tmem[UR7+0x68] ;  /* 0x00006807000479ee */ /* 0x002e6200081c0000 */
[----:B------:R-:W-:Y:S02]  /*3320*/  F2FP.BF16.F32.PACK_AB R44, R13, R12 ;  /* 0x0000000c0d2c723e */ /* 0x000fe400000010ff */
[----:B------:R-:W-:-:S02]  /*3330*/  F2FP.BF16.F32.PACK_AB R45, R15, R14 ;  /* 0x0000000e0f2d723e */ /* 0x000fc400000010ff */
        /* <DEDUP_REMOVED lines=39> */
.L_x_46:
[----:B------:R-:W-:Y:S05]  /*35b0*/  BSYNC.RECONVERGENT B0 ;  /* 0x0000000000007941 */ /* 0x000fea0003800200 */
.L_x_45:
[----:B------:R-:W-:-:S04]  /*35c0*/  DEPBAR.LE SB0, 0x1 ;  /* 0x000080400000791a */ /* 0x000fc80000000000 */
.L_x_44:
        /* <DEDUP_REMOVED lines=45> */
.L_x_49:
[----:B------:R-:W-:Y:S05]  /*38a0*/  BSYNC.RECONVERGENT B0 ;  /* 0x0000000000007941 */ /* 0x000fea0003800200 */
.L_x_48:
[----:B------:R-:W-:-:S04]  /*38b0*/  DEPBAR.LE SB0, 0x1 ;  /* 0x000080400000791a */ /* 0x000fc80000000000 */
.L_x_47:
        /* <DEDUP_REMOVED lines=45> */
.L_x_52:
[----:B------:R-:W-:Y:S05]  /*3b90*/  BSYNC.RECONVERGENT B0 ;  /* 0x0000000000007941 */ /* 0x000fea0003800200 */
.L_x_51:
[----:B------:R-:W-:-:S04]  /*3ba0*/  DEPBAR.LE SB0, 0x1 ;  /* 0x000080400000791a */ /* 0x000fc80000000000 */
.L_x_50:
[----:B------:R-:W-:Y:S01]  /*3bb0*/  BAR.SYNC.DEFER_BLOCKING 0x8, 0x80 ;  /* 0x0202000000007b1d */ /* 0x000fe20000010000 */
[----:B------:R-:W-:-:S05]  /*3bc0*/  VIADD R2, R2, 0x31870 ;  /* 0x0003187002027836 */ /* 0x000fca0000000000 */
[----:B------:R-:W-:Y:S01]  /*3bd0*/  PRMT R2, RZ, 0x654, R2 ;  /* 0x00000654ff027816 */ /* 0x000fe20000000002 */
[----:B--2---:R-:W1:Y:S01]  /*3be0*/  LDTM.x8 R12, tmem[UR7+0xc0] ;  /* 0x0000c007000c79ee */ /* 0x004e6200081c0000 */
        /* <DEDUP_REMOVED lines=27> */
[----:B------:R-:W-:Y:S01]  /*3da0*/  NOP ;  /* 0x0000000000007918 */ /* 0x000fe20000000000 */
[----:B------:R2:W-:Y:S01]  /*3db0*/  SYNCS.ARRIVE.TRANS64.RED.A1T0 RZ, [R2+URZ], RZ ;  /* 0x000000ff02ff79a7 */ /* 0x0005e200081004ff */
        /* <DEDUP_REMOVED lines=16> */
.L_x_54:
[----:B------:R-:W-:Y:S05]  /*3ec0*/  BSYNC.RECONVERGENT B0 ;  /* 0x0000000000007941 */ /* 0x000fea0003800200 */
.L_x_53:
[----:B------:R-:W-:Y:S02]  /*3ed0*/  IADD3 R24, PT, PT, R24, 0x91, RZ ;  /* 0x0000009118187810 */ /* 0x000fe40007ffe0ff */
[----:B------:R-:W-:Y:S01]  /*3ee0*/  IADD3 R31, PT, PT, R31, 0x91, RZ ;  /* 0x000000911f1f7810 */ /* 0x000fe20007ffe0ff */
[----:B------:R-:W-:Y:S06]  /*3ef0*/  @P0 BRA `(.L_x_55) ;  /* 0xffffffe400800947 */ /* 0x000fec000383ffff */
.L_x_32:
[----:B------:R-:W-:-:S13]  /*3f00*/  ISETP.NE.AND P0, PT, R3, 0x3, PT ;  /* 0x000000030300780c */ /* 0x000fda0003f05270 */
[----:B------:R-:W-:Y:S05]  /*3f10*/  @P0 EXIT ;  /* 0x000000000000094d */ /* 0x000fea0003800000 */
[----:B------:R-:W-:Y:S05]  /*3f20*/  WARPSYNC.ALL ;  /* 0x0000000000007948 */ /* 0x000fea0003800000 */
[----:B------:R-:W-:Y:S01]  /*3f30*/  NOP ;  /* 0x0000000000007918 */ /* 0x000fe20000000000 */
[----:B------:R-:W1:Y:S01]  /*3f40*/  S2UR UR5, SR_CgaCtaId ;  /* 0x00000000000579c3 */ /* 0x000e620000008800 */
[----:B------:R-:W-:Y:S02]  /*3f50*/  UMOV UR4, 0x50 ;  /* 0x0000005000047882 */ /* 0x000fe40000000000 */
[----:B-1----:R-:W-:-:S09]  /*3f60*/  ULEA UR5, UR5, UR4, 0x18 ;  /* 0x0000000405057291 */ /* 0x002fd2000f8ec0ff */
[----:B--2---:R-:W1:Y:S02]  /*3f70*/  LDS R2, [UR5] ;  /* 0x00000005ff027984 */ /* 0x004e640008000800 */
[----:B-1----:R-:W-:-:S04]  /*3f80*/  LOP3.LUT R0, R2, 0xffff, RZ, 0xc0, !PT ;  /* 0x0000ffff02007812 */ /* 0x002fc800078ec0ff */
[----:B------:R-:W-:-:S13]  /*3f90*/  ISETP.NE.AND P0, PT, R0, 0xffff, PT ;  /* 0x0000ffff0000780c */ /* 0x000fda0003f05270 */
[----:B------:R-:W-:Y:S05]  /*3fa0*/  @P0 BRA `(.L_x_56) ;  /* 0x0000000000480947 */ /* 0x000fea0003800000 */
[----:B------:R-:W-:-:S04]  /*3fb0*/  SHF.R.U32.HI R0, RZ, 0x10, R2 ;  /* 0x00000010ff007819 */ /* 0x000fc80000011602 */
[----:B------:R-:W-:-:S04]  /*3fc0*/  LOP3.LUT R0, R0, 0x1, RZ, 0xc0, !PT ;  /* 0x0000000100007812 */ /* 0x000fc800078ec0ff */
[----:B------:R-:W-:-:S13]  /*3fd0*/  ISETP.NE.AND P0, PT, R0, 0x1, PT ;  /* 0x000000010000780c */ /* 0x000fda0003f05270 */
[----:B------:R-:W-:Y:S05]  /*3fe0*/  @P0 BRA `(.L_x_57) ;  /* 0x00000000002c0947 */ /* 0x000fea0003800000 */
[----:B------:R-:W1:Y:S01]  /*3ff0*/  S2R R0, SR_LANEID ;  /* 0x0000000000007919 */ /* 0x000e620000000000 */
[----:B------:R-:W-:Y:S01]  /*4000*/  IMAD.MOV.U32 R2, RZ, RZ, -0x20000 ;  /* 0xfffe0000ff027424 */ /* 0x000fe200078e00ff */
[----:B------:R-:W-:Y:S02]  /*4010*/  VOTEU.ANY UR6, UPT, PT ;  /* 0x0000000000067886 */ /* 0x000fe400038e0100 */
[----:B------:R-:W-:Y:S01]  /*4020*/  UFLO.U32 UR6, UR6 ;  /* 0x00000006000672bd */ /* 0x000fe200080e0000 */
[----:B------:R-:W2:Y:S05]  /*4030*/  REDUX UR4, R2 ;  /* 0x00000000020473c4 */ /* 0x000eaa0000000000 */
[----:B-1----:R-:W-:-:S02]  /*4040*/  ISETP.EQ.U32.AND P0, PT, R0, UR6, PT ;  /* 0x0000000600007c0c */ /* 0x002fc4000bf02070 */
[----:B--2---:R-:W-:Y:S01]  /*4050*/  MOV R0, UR4 ;  /* 0x0000000400007c02 */ /* 0x004fe20008000f00 */
[----:B------:R-:W-:-:S05]  /*4060*/  UMOV UR4, 0xfffe0000 ;  /* 0xfffe000000047882 */ /* 0x000fca0000000000 */
[----:B------:R1:W-:Y:S05]  /*4070*/  UTCATOMSWS.AND URZ, UR4 ;  /* 0x0000000400ff79e3 */ /* 0x0003ea0008000000 */
[----:B------:R1:W-:Y:S01]  /*4080*/  @P0 ATOMS.AND RZ, [UR5], R0 ;  /* 0x00000000ffff098c */ /* 0x0003e2000a800005 */
[----:B------:R-:W-:Y:S05]  /*4090*/  BRA `(.L_x_58) ;  /* 0x0000000000147947 */ /* 0x000fea0003800000 */
.L_x_57:
[----:B------:R-:W-:Y:S02]  /*40a0*/  MOV R2, 0x40c0 ;  /* 0x000040c000027802 */ /* 0x000fe40000000f00 */
[----:B------:R-:W-:Y:S05]  /*40b0*/  CALL.REL.NOINC `($__internal_0_$__cuda_sm10x_tcgen05_guardrail_trap_col_being_dealloced_not_returned_by_alloc) ;  /* 0x00000004000c7944 */ /* 0x000fea0003c00000 */
[----:B------:R-:W-:Y:S05]  /*40c0*/  BRA `(.L_x_58) ;  /* 0x0000000000087947 */ /* 0x000fea0003800000 */
.L_x_56:
[----:B------:R-:W-:Y:S02]  /*40d0*/  MOV R2, 0x40f0 ;  /* 0x000040f000027802 */ /* 0x000fe40000000f00 */
[----:B------:R-:W-:Y:S05]  /*40e0*/  CALL.REL.NOINC `($__internal_2_$__cuda_sm10x_tcgen05_guardrail_trap_unallocated_columns_being_dealloced) ;  /* 0x0000000400187944 */ /* 0x000fea0003c00000 */
.L_x_58:
[----:B------:R-:W-:Y:S01]  /*40f0*/  NOP ;  /* 0x0000000000007918 */ /* 0x000fe20000000000 */
[----:B-1----:R-:W-:Y:S05]  /*4100*/  EXIT ;  /* 0x000000000000794d */ /* 0x002fea0003800000 */
.L_x_14:
[----:B------:R-:W-:-:S07]  /*4110*/  MOV R4, R5 ;  /* 0x0000000500047202 */ /* 0x000fce0000000f00 */
.L_x_59:
[----:B-1----:R1:W2:Y:S02]  /*4120*/  SYNCS.PHASECHK.TRANS64.TRYWAIT P0, [R2+URZ+0x31800], R5 ;  /* 0x03180005020075a7 */ /* 0x0022a400080011ff */
[----:B--2---:R-:W-:Y:S05]  /*4130*/  @!P0 NANOSLEEP.SYNCS 0x989680 ;  /* 0x009896800000895d */ /* 0x004fea0003900000 */
[----:B------:R-:W2:Y:S02]  /*4140*/  @!P0 SYNCS.PHASECHK.TRANS64 P0, [R2+URZ+0x31800], R5 ;  /* 0x03180005020085a7 */ /* 0x000ea400080010ff */
[----:B--2---:R-:W-:Y:S05]  /*4150*/  @!P0 BRA `(.L_x_59) ;  /* 0xfffffffc00f08947 */ /* 0x004fea000383ffff */
[----:B------:R-:W-:Y:S05]  /*4160*/  BRA `(.L_x_60) ;  /* 0xffffffc800347947 */ /* 0x000fea000383ffff */
.L_x_18:
[----:B------:R-:W-:Y:S02]  /*4170*/  MOV R8, UR10 ;  /* 0x0000000a00087c02 */ /* 0x000fe40008000f00 */
[----:B------:R-:W-:Y:S02]  /*4180*/  MOV R9, UR10 ;  /* 0x0000000a00097c02 */ /* 0x000fe40008000f00 */
[----:B------:R-:W-:-:S07]  /*4190*/  MOV R0, UR9 ;  /* 0x0000000900007c02 */ /* 0x000fce0008000f00 */
.L_x_61:
[----:B-1----:R1:W2:Y:S02]  /*41a0*/  SYNCS.PHASECHK.TRANS64.TRYWAIT P0, [R0+URZ+0x31870], R9 ;  /* 0x03187009000075a7 */ /* 0x0022a400080011ff */
[----:B--2---:R-:W-:Y:S05]  /*41b0*/  @!P0 NANOSLEEP.SYNCS 0x989680 ;  /* 0x009896800000895d */ /* 0x004fea0003900000 */
[----:B------:R-:W2:Y:S02]  /*41c0*/  @!P0 SYNCS.PHASECHK.TRANS64 P0, [R0+URZ+0x31870], R9 ;  /* 0x03187009000085a7 */ /* 0x000ea400080010ff */
[----:B--2---:R-:W-:Y:S05]  /*41d0*/  @!P0 BRA `(.L_x_61) ;  /* 0xfffffffc00f08947 */ /* 0x004fea000383ffff */
[----:B------:R-:W-:Y:S05]  /*41e0*/  BRA `(.L_x_62) ;  /* 0xffffffcc00c07947 */ /* 0x000fea000383ffff */
.L_x_19:
[----:B------:R-:W-:Y:S02]  /*41f0*/  MOV R2, UR10 ;  /* 0x0000000a00027c02 */ /* 0x000fe40008000f00 */
[----:B------:R-:W-:Y:S07]  /*4200*/  MOV R8, R9 ;  /* 0x0000000900087202 */ /* 0x000fee0000000f00 */
.L_x_63:
[----:B-1----:R1:W2:Y:S02]  /*4210*/  SYNCS.PHASECHK.TRANS64.TRYWAIT P0, [R2+URZ+0x31840], R9 ;  /* 0x03184009020075a7 */ /* 0x0022a400080011ff */
[----:B--2---:R-:W-:Y:S05]  /*4220*/  @!P0 NANOSLEEP.SYNCS 0x989680 ;  /* 0x009896800000895d */ /* 0x004fea0003900000 */
[----:B------:R-:W2:Y:S02]  /*4230*/  @!P0 SYNCS.PHASECHK.TRANS64 P0, [R2+URZ+0x31840], R9 ;  /* 0x03184009020085a7 */ /* 0x000ea400080010ff */
[----:B--2---:R-:W-:Y:S05]  /*4240*/  @!P0 BRA `(.L_x_63) ;  /* 0xfffffffc00f08947 */ /* 0x004fea000383ffff */
[----:B------:R-:W-:Y:S05]  /*4250*/  BRA `(.L_x_64) ;  /* 0xffffffcc00c47947 */ /* 0x000fea000383ffff */
.L_x_21:
[----:B------:R-:W-:Y:S02]  /*4260*/  MOV R2, UR13 ;  /* 0x0000000d00027c02 */ /* 0x000fe40008000f00 */
[----:B------:R-:W-:Y:S07]  /*4270*/  MOV R8, R9 ;  /* 0x0000000900087202 */ /* 0x000fee0000000f00 */
.L_x_65:
[----:B-1----:R1:W2:Y:S02]  /*4280*/  SYNCS.PHASECHK.TRANS64.TRYWAIT P0, [R2+URZ+0x31840], R9 ;  /* 0x03184009020075a7 */ /* 0x0022a400080011ff */
[----:B--2---:R-:W-:Y:S05]  /*4290*/  @!P0 NANOSLEEP.SYNCS 0x989680 ;  /* 0x009896800000895d */ /* 0x004fea0003900000 */
[----:B------:R-:W2:Y:S02]  /*42a0*/  @!P0 SYNCS.PHASECHK.TRANS64 P0, [R2+URZ+0x31840], R9 ;  /* 0x03184009020085a7 */ /* 0x000ea400080010ff */
[----:B--2---:R-:W-:Y:S05]  /*42b0*/  @!P0 BRA `(.L_x_65) ;  /* 0xfffffffc00f08947 */ /* 0x004fea000383ffff */
[----:B------:R-:W-:Y:S05]  /*42c0*/  BRA `(.L_x_66) ;  /* 0xffffffd0009c7947 */ /* 0x000fea000383ffff */
.L_x_25:
[----:B------:R-:W-:Y:S04]  /*42d0*/  SHF.L.U32 R18, R13, 0x1f, RZ ;  /* 0x0000001f0d127819 */ /* 0x000fe800000006ff */
[----:B------:R-:W-:Y:S07]  /*42e0*/  MOV R19, R18 ;  /* 0x0000001200137202 */ /* 0x000fee0000000f00 */
.L_x_67:
[----:B-1----:R1:W2:Y:S02]  /*42f0*/  SYNCS.PHASECHK.TRANS64.TRYWAIT P0, [R8+URZ+0x31820], R19 ;  /* 0x03182013080075a7 */ /* 0x0022a400080011ff */
[----:B--2---:R-:W-:Y:S05]  /*4300*/  @!P0 NANOSLEEP.SYNCS 0x989680 ;  /* 0x009896800000895d */ /* 0x004fea0003900000 */
[----:B------:R-:W2:Y:S02]  /*4310*/  @!P0 SYNCS.PHASECHK.TRANS64 P0, [R8+URZ+0x31820], R19 ;  /* 0x03182013080085a7 */ /* 0x000ea400080010ff */
[----:B--2---:R-:W-:Y:S05]  /*4320*/  @!P0 BRA `(.L_x_67) ;  /* 0xfffffffc00f08947 */ /* 0x004fea000383ffff */
[----:B------:R-:W-:Y:S05]  /*4330*/  BRA `(.L_x_68) ;  /* 0xffffffd800007947 */ /* 0x000fea000383ffff */
.L_x_26:
[-C--:B------:R-:W-:Y:S02]  /*4340*/  MOV R26, R15.reuse ;  /* 0x0000000f001a7202 */ /* 0x080fe40000000f00 */
[----:B------:R-:W-:Y:S07]  /*4350*/  MOV R27, R15 ;  /* 0x0000000f001b7202 */ /* 0x000fee0000000f00 */
.L_x_69:
[----:B-1----:R1:W2:Y:S02]  /*4360*/  SYNCS.PHASECHK.TRANS64.TRYWAIT P0, [R8+URZ+0x31828], R27 ;  /* 0x0318281b080075a7 */ /* 0x0022a400080011ff */
[----:B--2---:R-:W-:Y:S05]  /*4370*/  @!P0 NANOSLEEP.SYNCS 0x989680 ;  /* 0x009896800000895d */ /* 0x004fea0003900000 */
[----:B------:R-:W2:Y:S02]  /*4380*/  @!P0 SYNCS.PHASECHK.TRANS64 P0, [R8+URZ+0x31828], R27 ;  /* 0x0318281b080085a7 */ /* 0x000ea400080010ff */
[----:B--2---:R-:W-:Y:S05]  /*4390*/  @!P0 BRA `(.L_x_69) ;  /* 0xfffffffc00f08947 */ /* 0x004fea000383ffff */
[----:B------:R-:W-:Y:S05]  /*43a0*/  BRA `(.L_x_70) ;  /* 0xffffffd800b47947 */ /* 0x000fea000383ffff */
.L_x_27:
[-C--:B------:R-:W-:Y:S02]  /*43b0*/  MOV R26, R15.reuse ;  /* 0x0000000f001a7202 */ /* 0x080fe40000000f00 */
[----:B-1----:R-:W-:Y:S07]  /*43c0*/  MOV R27, R15 ;  /* 0x0000000f001b7202 */ /* 0x002fee0000000f00 */
.L_x_71:
[----:B-1----:R1:W2:Y:S02]  /*43d0*/  SYNCS.PHASECHK.TRANS64.TRYWAIT P0, [R8+URZ+0x31830], R27 ;  /* 0x0318301b080075a7 */ /* 0x0022a400080011ff */
[----:B--2---:R-:W-:Y:S05]  /*43e0*/  @!P0 NANOSLEEP.SYNCS 0x989680 ;  /* 0x009896800000895d */ /* 0x004fea0003900000 */
[----:B------:R-:W2:Y:S02]  /*43f0*/  @!P0 SYNCS.PHASECHK.TRANS64 P0, [R8+URZ+0x31830], R27 ;  /* 0x0318301b080085a7 */ /* 0x000ea400080010ff */
[----:B--2---:R-:W-:Y:S05]  /*4400*/  @!P0 BRA `(.L_x_71) ;  /* 0xfffffffc00f08947 */ /* 0x004fea000383ffff */
[----:B------:R-:W-:Y:S05]  /*4410*/  BRA `(.L_x_72) ;  /* 0xffffffd800f07947 */ /* 0x000fea000383ffff */
.L_x_28:
[-C--:B------:R-:W-:Y:S02]  /*4420*/  MOV R26, R15.reuse ;  /* 0x0000000f001a7202 */ /* 0x080fe40000000f00 */
[----:B-1----:R-:W-:Y:S07]  /*4430*/  MOV R27, R15 ;  /* 0x0000000f001b7202 */ /* 0x002fee0000000f00 */
.L_x_73:
[----:B-1----:R1:W2:Y:S02]  /*4440*/  SYNCS.PHASECHK.TRANS64.TRYWAIT P0, [R8+URZ+0x31838], R27 ;  /* 0x0318381b080075a7 */ /* 0x0022a400080011ff */
[----:B--2---:R-:W-:Y:S05]  /*4450*/  @!P0 NANOSLEEP.SYNCS 0x989680 ;  /* 0x009896800000895d */ /* 0x004fea0003900000 */
[----:B------:R-:W2:Y:S02]  /*4460*/  @!P0 SYNCS.PHASECHK.TRANS64 P0, [R8+URZ+0x31838], R27 ;  /* 0x0318381b080085a7 */ /* 0x000ea400080010ff */
[----:B--2---:R-:W-:Y:S05]  /*4470*/  @!P0 BRA `(.L_x_73) ;  /* 0xfffffffc00f08947 */ /* 0x004fea000383ffff */
[----:B------:R-:W-:Y:S05]  /*4480*/  BRA `(.L_x_74) ;  /* 0xffffffdc00287947 */ /* 0x000fea000383ffff */
.L_x_33:
[----:B------:R-:W-:-:S07]  /*4490*/  MOV R6, R7 ;  /* 0x0000000700067202 */ /* 0x000fce0000000f00 */
.L_x_75:
[----:B-1----:R1:W2:Y:S02]  /*44a0*/  SYNCS.PHASECHK.TRANS64.TRYWAIT P2, [R2+URZ+0x31860], R7 ;  /* 0x03186007020075a7 */ /* 0x0022a400080411ff */
[----:B--2---:R-:W-:Y:S05]  /*44b0*/  @!P2 NANOSLEEP.SYNCS 0x989680 ;  /* 0x009896800000a95d */ /* 0x004fea0003900000 */
[----:B------:R-:W2:Y:S02]  /*44c0*/  @!P2 SYNCS.PHASECHK.TRANS64 P2, [R2+URZ+0x31860], R7 ;  /* 0x031860070200a5a7 */ /* 0x000ea400080410ff */
[----:B--2---:R-:W-:Y:S05]  /*44d0*/  @!P2 BRA `(.L_x_75) ;  /* 0xfffffffc00f0a947 */ /* 0x004fea000383ffff */
[----:B------:R-:W-:Y:S05]  /*44e0*/  BRA `(.L_x_76) ;  /* 0xffffffe000547947 */ /* 0x000fea000383ffff */
        .weak           $__internal_0_$__cuda_sm10x_tcgen05_guardrail_trap_col_being_dealloced_not_returned_by_alloc
        .type           $__internal_0_$__cuda_sm10x_tcgen05_guardrail_trap_col_being_dealloced_not_returned_by_alloc,@function
        .size           $__internal_0_$__cuda_sm10x_tcgen05_guardrail_trap_col_being_dealloced_not_returned_by_alloc,($__internal_1_$__cuda_sm10x_tcgen05_guardrail_trap_phase_invalid_during_alloc - $__internal_0_$__cuda_sm10x_tcgen05_guardrail_trap_col_being_dealloced_not_returned_by_alloc)
$__internal_0_$__cuda_sm10x_tcgen05_guardrail_trap_col_being_dealloced_not_returned_by_alloc:
[----:B------:R-:W-:Y:S05]  /*44f0*/  BPT.TRAP 0x1 ;  /* 0x000000040000795c */ /* 0x000fea0000300000 */
[----:B------:R-:W-:-:S04]  /*4500*/  HFMA2 R3, -RZ, RZ, 0, 0 ;  /* 0x00000000ff037431 */ /* 0x000fc800000001ff */
[----:B------:R-:W-:Y:S05]  /*4510*/  RET.REL.NODEC R2 `(_ZN9deep_gemm24sm100_fp8_gemm_1d1d_implILN4cute4UMMA5MajorE0ELS3_0ELj0ELj4096ELj7168ELj128ELj224ELj128ELj64ELj128ELj128ELj64ELj4ELj128ELj128ELj1ELb0ELj145ELNS_8GemmTypeE1ELb0EN7cutlass10bfloat16_tENS_16EpilogueIdentityEEEvPijjj14CUtensorMap_stS9_S9_S9_S9_) ;  /* 0xffffffb802b87950 */ /* 0x000fea0003c3ffff */
        .weak           $__internal_1_$__cuda_sm10x_tcgen05_guardrail_trap_phase_invalid_during_alloc
        .type           $__internal_1_$__cuda_sm10x_tcgen05_guardrail_trap_phase_invalid_during_alloc,@function
        .size           $__internal_1_$__cuda_sm10x_tcgen05_guardrail_trap_phase_invalid_during_alloc,($__internal_2_$__cuda_sm10x_tcgen05_guardrail_trap_unallocated_columns_being_dealloced - $__internal_1_$__cuda_sm10x_tcgen05_guardrail_trap_phase_invalid_during_alloc)
$__internal_1_$__cuda_sm10x_tcgen05_guardrail_trap_phase_invalid_during_alloc:
[----:B------:R-:W-:Y:S05]  /*4520*/  BPT.TRAP 0x1 ;  /* 0x000000040000795c */ /* 0x000fea0000300000 */
[----:B------:R-:W-:-:S04]  /*4530*/  MOV R5, 0x0 ;  /* 0x0000000000057802 */ /* 0x000fc80000000f00 */
[----:B------:R-:W-:Y:S05]  /*4540*/  RET.REL.NODEC R4 `(_ZN9deep_gemm24sm100_fp8_gemm_1d1d_implILN4cute4UMMA5MajorE0ELS3_0ELj0ELj4096ELj7168ELj128ELj224ELj128ELj64ELj128ELj128ELj64ELj4ELj128ELj128ELj1ELb0ELj145ELNS_8GemmTypeE1ELb0EN7cutlass10bfloat16_tENS_16EpilogueIdentityEEEvPijjj14CUtensorMap_stS9_S9_S9_S9_) ;  /* 0xffffffb804ac7950 */ /* 0x000fea0003c3ffff */
        .weak           $__internal_2_$__cuda_sm10x_tcgen05_guardrail_trap_unallocated_columns_being_dealloced
        .type           $__internal_2_$__cuda_sm10x_tcgen05_guardrail_trap_unallocated_columns_being_dealloced,@function
        .size           $__internal_2_$__cuda_sm10x_tcgen05_guardrail_trap_unallocated_columns_being_dealloced,($__internal_3_$__cuda_sm20_div_u16 - $__internal_2_$__cuda_sm10x_tcgen05_guardrail_trap_unallocated_columns_being_dealloced)
$__internal_2_$__cuda_sm10x_tcgen05_guardrail_trap_unallocated_columns_being_dealloced:
[----:B------:R-:W-:Y:S05]  /*4550*/  BPT.TRAP 0x1 ;  /* 0x000000040000795c */ /* 0x000fea0000300000 */
[----:B------:R-:W-:-:S04]  /*4560*/  HFMA2 R3, -RZ, RZ, 0, 0 ;  /* 0x00000000ff037431 */ /* 0x000fc800000001ff */
[----:B------:R-:W-:Y:S05]  /*4570*/  RET.REL.NODEC R2 `(_ZN9deep_gemm24sm100_fp8_gemm_1d1d_implILN4cute4UMMA5MajorE0ELS3_0ELj0ELj4096ELj7168ELj128ELj224ELj128ELj64ELj128ELj128ELj64ELj4ELj128ELj128ELj1ELb0ELj145ELNS_8GemmTypeE1ELb0EN7cutlass10bfloat16_tENS_16EpilogueIdentityEEEvPijjj14CUtensorMap_stS9_S9_S9_S9_) ;  /* 0xffffffb802a07950 */ /* 0x000fea0003c3ffff */
        .weak           $__internal_3_$__cuda_sm20_div_u16
        .type           $__internal_3_$__cuda_sm20_div_u16,@function
        .size           $__internal_3_$__cuda_sm20_div_u16,(.L_x_81 - $__internal_3_$__cuda_sm20_div_u16)
$__internal_3_$__cuda_sm20_div_u16:
[----:B------:R-:W1:Y:S01]  /*4580*/  I2F.U16 R9, R35 ;  /* 0x0000002300097306 */ /* 0x000e620000101000 */
[----:B------:R-:W-:-:S07]  /*4590*/  IMAD.MOV.U32 R5, RZ, RZ, 0x4b800000 ;  /* 0x4b800000ff057424 */ /* 0x000fce00078e00ff */
[----:B------:R-:W-:Y:S01]  /*45a0*/  I2F.U16.RZ R8, R8 ;  /* 0x0000000800087306 */ /* 0x000fe2000010d000 */
[C---:B-1----:R-:W-:Y:S02]  /*45b0*/  FSETP.GEU.AND P1, PT, |R9|.reuse, 1.175494350822287508e-38, PT ;  /* 0x008000000900780b */ /* 0x042fe40003f2e200 */
[----:B------:R-:W-:Y:S02]  /*45c0*/  FSETP.GT.AND P2, PT, |R9|, 8.50705917302346158658e+37, PT ;  /* 0x7e8000000900780b */ /* 0x000fe40003f44200 */
[----:B------:R-:W-:Y:S02]  /*45d0*/  FSEL R5, R5, 1, !P1 ;  /* 0x3f80000005057808 */ /* 0x000fe40004800000 */
[----:B------:R-:W-:Y:S02]  /*45e0*/  ISETP.NE.U32.AND P1, PT, R35, RZ, PT ;  /* 0x000000ff2300720c */ /* 0x000fe40003f25070 */
[----:B------:R-:W-:-:S05]  /*45f0*/  FSEL R10, R5, 0.25, !P2 ;  /* 0x3e800000050a7808 */ /* 0x000fca0005000000 */
[----:B------:R-:W-:-:S06]  /*4600*/  FMUL R5, R9, R10 ;  /* 0x0000000a09057220 */ /* 0x000fcc0000400000 */
[----:B------:R-:W1:Y:S02]  /*4610*/  MUFU.RCP R5, R5 ;  /* 0x0000000500057308 */ /* 0x000e640000001000 */
[----:B-1----:R-:W-:Y:S01]  /*4620*/  FMUL R9, R10, R5 ;  /* 0x000000050a097220 */ /* 0x002fe20000400000 */
[----:B------:R-:W-:-:S03]  /*4630*/  IMAD.MOV.U32 R5, RZ, RZ, 0x0 ;  /* 0x00000000ff057424 */ /* 0x000fc600078e00ff */
[----:B------:R-:W-:-:S04]  /*4640*/  VIADD R9, R9, 0x2 ;  /* 0x0000000209097836 */ /* 0x000fc80000000000 */
[----:B------:R-:W-:-:S04]  /*4650*/  FMUL.RZ R9, R8, R9 ;  /* 0x0000000908097220 */ /* 0x000fc8000040c000 */
[----:B------:R-:W1:Y:S02]  /*4660*/  F2I.U32.TRUNC.NTZ R36, R9 ;  /* 0x0000000900247305 */ /* 0x000e64000020f000 */
[----:B-1----:R-:W-:Y:S02]  /*4670*/  LOP3.LUT R36, R36, 0xffff, RZ, 0xc0, !PT ;  /* 0x0000ffff24247812 */ /* 0x002fe400078ec0ff */
[----:B------:R-:W-:Y:S01]  /*4680*/  @!P1 MOV R36, 0xffffffff ;  /* 0xffffffff00249802 */ /* 0x000fe20000000f00 */
[----:B------:R-:W-:Y:S06]  /*4690*/  RET.REL.NODEC R4 `(_ZN9deep_gemm24sm100_fp8_gemm_1d1d_implILN4cute4UMMA5MajorE0ELS3_0ELj0ELj4096ELj7168ELj128ELj224ELj128ELj64ELj128ELj128ELj64ELj4ELj128ELj128ELj1ELb0ELj145ELNS_8GemmTypeE1ELb0EN7cutlass10bfloat16_tENS_16EpilogueIdentityEEEvPijjj14CUtensorMap_stS9_S9_S9_S9_) ;  /* 0xffffffb804587950 */ /* 0x000fec0003c3ffff */
.L_x_77:
[----:B------:R-:W-:-:S00]  /*46a0*/  BRA `(.L_x_77) ;  /* 0xfffffffc00fc7947 */ /* 0x000fc0000383ffff */
[----:B------:R-:W-:-:S00]  /*46b0*/  NOP ;  /* 0x0000000000007918 */ /* 0x000fc00000000000 */
        /* <DEDUP_REMOVED lines=12> */
.L_x_81:


//--------------------- .nv.shared._ZN9deep_gemm24sm100_fp8_gemm_1d1d_implILN4cute4UMMA5MajorE0ELS3_0ELj0ELj4096ELj7168ELj128ELj224ELj128ELj64ELj128ELj128ELj64ELj4ELj128ELj128ELj1ELb0ELj145ELNS_8GemmTypeE1ELb0EN7cutlass10bfloat16_tENS_16EpilogueIdentityEEEvPijjj14CUtensorMap_stS9_S9_S9_S9_ --------------------------
	.section	.nv.shared._ZN9deep_gemm24sm100_fp8_gemm_1d1d_implILN4cute4UMMA5MajorE0ELS3_0ELj0ELj4096ELj7168ELj128ELj224ELj128ELj64ELj128ELj128ELj64ELj4ELj128ELj128ELj1ELb0ELj145ELNS_8GemmTypeE1ELb0EN7cutlass10bfloat16_tENS_16EpilogueIdentityEEEvPijjj14CUtensorMap_stS9_S9_S9_S9_,"aw",@nobits
	.sectionflags	@""
	.align	1024
	.zero		1024


//--------------------- .nv.shared.reserved.0     --------------------------
	.section	.nv.shared.reserved.0,"aw",@nobits
	.align	8
	.weak		__nv_reservedSMEM_offset_0_alias
	.size		__nv_reservedSMEM_offset_0_alias, 0, 64
	.other		__nv_reservedSMEM_offset_0_alias,@"STO_CUDA_RESERVED_SHARED STV_DEFAULT"
__nv_reservedSMEM_offset_0_alias:
	.zero		0
.nv.shared.reserved.0:
	.zero		64
	.weak		__nv_reservedSMEM_allocation_phase
	.type		__nv_reservedSMEM_allocation_phase,@object
	.size		__nv_reservedSMEM_allocation_phase,(.L_0 - __nv_reservedSMEM_allocation_phase)
__nv_reservedSMEM_allocation_phase:
	.zero		1
.L_0:
	.zero		7
	.weak		__nv_reservedSMEM_devtool_atexit_pc
	.type		__nv_reservedSMEM_devtool_atexit_pc,@object
	.size		__nv_reservedSMEM_devtool_atexit_pc,(__nv_reservedSMEM_allocation_mask - __nv_reservedSMEM_devtool_atexit_pc)
__nv_reservedSMEM_devtool_atexit_pc:
	.zero		8
	.weak		__nv_reservedSMEM_allocation_mask
	.type		__nv_reservedSMEM_allocation_mask,@object
	.size		__nv_reservedSMEM_allocation_mask,(.L_2 - __nv_reservedSMEM_allocation_mask)
__nv_reservedSMEM_allocation_mask:
	.zero		4
.L_2:


//--------------------- .nv.global                --------------------------
	.section	.nv.global,"aw",@nobits
.nv.global:
	.type		_ZN47_INTERNAL_9c90c746_9_kernel_cu_9d79771e_28926514cute1_E,@object
	.size		_ZN47_INTERNAL_9c90c746_9_kernel_cu_9d79771e_28926514cute1_E,(_ZN47_INTERNAL_9c90c746_9_kernel_cu_9d79771e_28926514cuda3std3__45__cpo6cbeginE - _ZN47_INTERNAL_9c90c746_9_kernel_cu_9d79771e_28926514cute1_E)
_ZN47_INTERNAL_9c90c746_9_kernel_cu_9d79771e_28926514cute1_E:
	.zero		1
	.type		_ZN47_INTERNAL_9c90c746_9_kernel_cu_9d79771e_28926514cuda3std3__45__cpo6cbeginE,@object
	.size		_ZN47_INTERNAL_9c90c746_9_kernel_cu_9d79771e_28926514cuda3std3__45__cpo6cbeginE,(_ZN47_INTERNAL_9c90c746_9_kernel_cu_9d79771e_28926514cuda3std3__48in_placeE - _ZN47_INTERNAL_9c90c746_9_kernel_cu_9d79771e_28926514cuda3std3__45__cpo6cbeginE)
_ZN47_INTERNAL_9c90c746_9_kernel_cu_9d79771e_28926514cuda3std3__45__cpo6cbeginE:
	.zero		1
	.type		_ZN47_INTERNAL_9c90c746_9_kernel_cu_9d79771e_28926514cuda3std3__48in_placeE,@object
	.size		_ZN47_INTERNAL_9c90c746_9_kernel_cu_9d79771e_28926514cuda3std3__48in_placeE,(_ZN47_INTERNAL_9c90c746_9_kernel_cu_9d79771e_28926514cuda3std6ranges3__45__cpo9iter_moveE - _ZN47_INTERNAL_9c90c746_9_kernel_cu_9d79771e_28926514cuda3std3__48in_placeE)
_ZN47_INTERNAL_9c90c746_9_kernel_cu_9d79771e_28926514cuda3std3__48in_placeE:
	.zero		1
	.type		_ZN47_INTERNAL_9c90c746_9_kernel_cu_9d79771e_28926514cuda3std6ranges3__45__cpo9iter_moveE,@object
	.size		_ZN47_INTERNAL_9c90c746_9_kernel_cu_9d79771e_28926514cuda3std6ranges3__45__cpo9iter_moveE,(_ZN47_INTERNAL_9c90c746_9_kernel_cu_9d79771e_28926514cuda3std3__45__cpo5beginE - _ZN47_INTERNAL_9c90c746_9_kernel_cu_9d79771e_28926514cuda3std6ranges3__45__cpo9iter_moveE)
_ZN47_INTERNAL_9c90c746_9_kernel_cu_9d79771e_28926514cuda3std6ranges3__45__cpo9iter_moveE:
	.zero		1
	.type		_ZN47_INTERNAL_9c90c746_9_kernel_cu_9d79771e_28926514cuda3std3__45__cpo5beginE,@object
	.size		_ZN47_INTERNAL_9c90c746_9_kernel_cu_9d79771e_28926514cuda3std3__45__cpo5beginE,(_ZN47_INTERNAL_9c90c746_9_kernel_cu_9d79771e_28926514cuda3std3__449_GLOBAL__N__9c90c746_9_kernel_cu_9d79771e_28926516ignoreE - _ZN47_INTERNAL_9c90c746_9_kernel_cu_9d79771e_28926514cuda3std3__45__cpo5beginE)
_ZN47_INTERNAL_9c90c746_9_kernel_cu_9d79771e_28926514cuda3std3__45__cpo5beginE:
	.zero		1
	.type		_ZN47_INTERNAL_9c90c746_9_kernel_cu_9d79771e_28926514cuda3std3__449_GLOBAL__N__9c90c746_9_kernel_cu_9d79771e_28926516ignoreE,@object
	.size		_ZN47_INTERNAL_9c90c746_9_kernel_cu_9d79771e_28926514cuda3std3__449_GLOBAL__N__9c90c746_9_kernel_cu_9d79771e_28926516ignoreE,(_ZN47_INTERNAL_9c90c746_9_kernel_cu_9d79771e_28926514cute7productE - _ZN47_INTERNAL_9c90c746_9_kernel_cu_9d79771e_28926514cuda3std3__449_GLOBAL__N__9c90c746_9_kernel_cu_9d79771e_28926516ignoreE)
_ZN47_INTERNAL_9c90c746_9_kernel_cu_9d79771e_28926514cuda3std3__449_GLOBAL__N__9c90c746_9_kernel_cu_9d79771e_28926516ignoreE:
	.zero		1
	.type		_ZN47_INTERNAL_9c90c746_9_kernel_cu_9d79771e_28926514cute7productE,@object
	.size		_ZN47_INTERNAL_9c90c746_9_kernel_cu_9d79771e_28926514cute7productE,(_ZN47_INTERNAL_9c90c746_9_kernel_cu_9d79771e_28926514cuda3std3__45__cpo3endE - _ZN47_INTERNAL_9c90c746_9_kernel_cu_9d79771e_28926514cute7productE)
_ZN47_INTERNAL_9c90c746_9_kernel_cu_9d79771e_28926514cute7productE:
	.zero		1
	.type		_ZN47_INTERNAL_9c90c746_9_kernel_cu_9d79771e_28926514cuda3std3__45__cpo3endE,@object
	.size		_ZN47_INTERNAL_9c90c746_9_kernel_cu_9d79771e_28926514cuda3std3__45__cpo3endE,(_ZN47_INTERNAL_9c90c746_9_kernel_cu_9d79771e_28926514cuda3std3__419piecewise_constructE - _ZN47_INTERNAL_9c90c746_9_kernel_cu_9d79771e_28926514cuda3std3__45__cpo3endE)
_ZN47_INTERNAL_9c90c746_9_kernel_cu_9d79771e_28926514cuda3std3__45__cpo3endE:
	.zero		1
	.type		_ZN47_INTERNAL_9c90c746_9_kernel_cu_9d79771e_28926514cuda3std3__419piecewise_constructE,@object
	.size		_ZN47_INTERNAL_9c90c746_9_kernel_cu_9d79771e_28926514cuda3std3__419piecewise_constructE,(_ZN47_INTERNAL_9c90c746_9_kernel_cu_9d79771e_28926514cuda3std3__45__cpo4cendE - _ZN47_INTERNAL_9c90c746_9_kernel_cu_9d79771e_28926514cuda3std3__419piecewise_constructE)
_ZN47_INTERNAL_9c90c746_9_kernel_cu_9d79771e_28926514cuda3std3__419piecewise_constructE:
	.zero		1
	.type		_ZN47_INTERNAL_9c90c746_9_kernel_cu_9d79771e_28926514cuda3std3__45__cpo4cendE,@object
	.size		_ZN47_INTERNAL_9c90c746_9_kernel_cu_9d79771e_28926514cuda3std3__45__cpo4cendE,(_ZN47_INTERNAL_9c90c746_9_kernel_cu_9d79771e_28926514cuda3std6ranges3__45__cpo4swapE - _ZN47_INTERNAL_9c90c746_9_kernel_cu_9d79771e_28926514cuda3std3__45__cpo4cendE)
_ZN47_INTERNAL_9c90c746_9_kernel_cu_9d79771e_28926514cuda3std3__45__cpo4cendE:
	.zero		1
	.type		_ZN47_INTERNAL_9c90c746_9_kernel_cu_9d79771e_28926514cuda3std6ranges3__45__cpo4swapE,@object
	.size		_ZN47_INTERNAL_9c90c746_9_kernel_cu_9d79771e_28926514cuda3std6ranges3__45__cpo4swapE,(.L_10 - _ZN47_INTERNAL_9c90c746_9_kernel_cu_9d79771e_28926514cuda3std6ranges3__45__cpo4swapE)
_ZN47_INTERNAL_9c90c746_9_kernel_cu_9d79771e_28926514cuda3std6ranges3__45__cpo4swapE:
	.zero		1
.L_10:


//--------------------- .nv.constant0._ZN9deep_gemm24sm100_fp8_gemm_1d1d_implILN4cute4UMMA5MajorE0ELS3_0ELj0ELj4096ELj7168ELj128ELj224ELj128ELj64ELj128ELj128ELj64ELj4ELj128ELj128ELj1ELb0ELj145ELNS_8GemmTypeE1ELb0EN7cutlass10bfloat16_tENS_16EpilogueIdentityEEEvPijjj14CUtensorMap_stS9_S9_S9_S9_ --------------------------
	.section	.nv.constant0._ZN9deep_gemm24sm100_fp8_gemm_1d1d_implILN4cute4UMMA5MajorE0ELS3_0ELj0ELj4096ELj7168ELj128ELj224ELj128ELj64ELj128ELj128ELj64ELj4ELj128ELj128ELj1ELb0ELj145ELNS_8GemmTypeE1ELb0EN7cutlass10bfloat16_tENS_16EpilogueIdentityEEEvPijjj14CUtensorMap_stS9_S9_S9_S9_,"a",@progbits
	.sectionflags	@""
	.align	4
.nv.constant0._ZN9deep_gemm24sm100_fp8_gemm_1d1d_implILN4cute4UMMA5MajorE0ELS3_0ELj0ELj4096ELj7168ELj128ELj224ELj128ELj64ELj128ELj128ELj64ELj4ELj128ELj128ELj1ELb0ELj145ELNS_8GemmTypeE1ELb0EN7cutlass10bfloat16_tENS_16EpilogueIdentityEEEvPijjj14CUtensorMap_stS9_S9_S9_S9_:
	.zero		1600


//--------------------- SYMBOLS --------------------------

	.type		.nv.reservedSmem.offset0,@object
	.size		.nv.reservedSmem.offset0,0x4
	.type		.nv.reservedSmem.cap,@object
	.size		.nv.reservedSmem.cap,0x4
